	.target	sm_90a

	.elftype	@"ET_EXEC"


//--------------------- .note.nv.tkinfo           --------------------------
	.section	.note.nv.tkinfo,"",@"SHT_NOTE"
	.sectionflags	@"SHF_NOTE_NV_TKINFO"
	.tkinfo
        /*0018*/ 	.word	0x00000002
        /*0030*/ 	.string	""
        /*0030*/ 	.string	"ptxas"
        /*0030*/ 	.string	"Cuda compilation tools, release 13.0, V13.0.88"
        /*0030*/ 	.string	"Build cuda_13.0.r13.0/compiler.36424714_0"
        /*0030*/ 	.string	"-v  -suppress-debug-info  -lineinfo  -arch sm_90a "



//--------------------- .note.nv.cuinfo           --------------------------
	.section	.note.nv.cuinfo,"",@"SHT_NOTE"
	.sectionflags	@"SHF_NOTE_NV_CUINFO"
        /*0018*/ 	.short	0x0002
        /*001a*/ 	.short	0x005a
        /*001c*/ 	.short	0x0082
	.zero		2


//--------------------- .nv.info                  --------------------------
	.section	.nv.info,"",@"SHT_CUDA_INFO"
	.align	4


	//----- nvinfo : EIATTR_REGCOUNT
	.align		4
        /*0000*/ 	.byte	0x04, 0x2f
        /*0002*/ 	.short	(.L_1 - .L_0)
	.align		4
.L_0:
        /*0004*/ 	.word	index@(matmul_kernel)
        /*0008*/ 	.word	0x000000a8


	//----- nvinfo : EIATTR_FRAME_SIZE
	.align		4
.L_1:
        /*000c*/ 	.byte	0x04, 0x11
        /*000e*/ 	.short	(.L_3 - .L_2)
	.align		4
.L_2:
        /*0010*/ 	.word	index@(matmul_kernel)
        /*0014*/ 	.word	0x00000000


	//----- nvinfo : EIATTR_MIN_STACK_SIZE
	.align		4
.L_3:
        /*0018*/ 	.byte	0x04, 0x12
        /*001a*/ 	.short	(.L_5 - .L_4)
	.align		4
.L_4:
        /*001c*/ 	.word	index@(matmul_kernel)
        /*0020*/ 	.word	0x00000000
.L_5:


//--------------------- .nv.compat                --------------------------
	.section	.nv.compat,"",@"SHT_CUDA_COMPAT_INFO"
	.align	4
        /*0000*/ 	.byte	0x02, 0x09, 0x01, 0x00, 0x02, 0x02, 0x04, 0x00, 0x02, 0x05, 0x05, 0x00, 0x03, 0x07, 0x01, 0x01
        /*0010*/ 	.byte	0x02, 0x03, 0x00, 0x00, 0x02, 0x06, 0x01, 0x00, 0x04, 0x0b, 0x08, 0x00, 0x00, 0x00, 0x00, 0x00
        /*0020*/ 	.byte	0x00, 0x00, 0x00, 0x00


//--------------------- .nv.info.matmul_kernel    --------------------------
	.section	.nv.info.matmul_kernel,"",@"SHT_CUDA_INFO"
	.sectionflags	@""
	.align	4


	//----- nvinfo : EIATTR_CUDA_API_VERSION
	.align		4
        /*0000*/ 	.byte	0x04, 0x37
        /*0002*/ 	.short	(.L_7 - .L_6)
.L_6:
        /*0004*/ 	.word	0x00000082


	//----- nvinfo : EIATTR_KPARAM_INFO
	.align		4
.L_7:
        /*0008*/ 	.byte	0x04, 0x17
        /*000a*/ 	.short	(.L_9 - .L_8)
.L_8:
        /*000c*/ 	.word	0x00000000
        /*0010*/ 	.short	0x000d
        /*0012*/ 	.short	0x0048
        /*0014*/ 	.byte	0x00, 0xf4, 0x21, 0x00


	//----- nvinfo : EIATTR_KPARAM_INFO
	.align		4
.L_9:
        /*0018*/ 	.byte	0x04, 0x17
        /*001a*/ 	.short	(.L_11 - .L_10)
.L_10:
        /*001c*/ 	.word	0x00000000
        /*0020*/ 	.short	0x000c
        /*0022*/ 	.short	0x0040
        /*0024*/ 	.byte	0x00, 0xf4, 0x21, 0x00


	//----- nvinfo : EIATTR_KPARAM_INFO
	.align		4
.L_11:
        /*0028*/ 	.byte	0x04, 0x17
        /*002a*/ 	.short	(.L_13 - .L_12)
.L_12:
        /*002c*/ 	.word	0x00000000
        /*0030*/ 	.short	0x000b
        /*0032*/ 	.short	0x0038
        /*0034*/ 	.byte	0x00, 0xf0, 0x11, 0x00


	//----- nvinfo : EIATTR_KPARAM_INFO
	.align		4
.L_13:
        /*0038*/ 	.byte	0x04, 0x17
        /*003a*/ 	.short	(.L_15 - .L_14)
.L_14:
        /*003c*/ 	.word	0x00000000
        /*0040*/ 	.short	0x000a
        /*0042*/ 	.short	0x0034
        /*0044*/ 	.byte	0x00, 0xf0, 0x11, 0x00


	//----- nvinfo : EIATTR_KPARAM_INFO
	.align		4
.L_15:
        /*0048*/ 	.byte	0x04, 0x17
        /*004a*/ 	.short	(.L_17 - .L_16)
.L_16:
        /*004c*/ 	.word	0x00000000
        /*0050*/ 	.short	0x0009
        /*0052*/ 	.short	0x0030
        /*0054*/ 	.byte	0x00, 0xf0, 0x11, 0x00


	//----- nvinfo : EIATTR_KPARAM_INFO
	.align		4
.L_17:
        /*0058*/ 	.byte	0x04, 0x17
        /*005a*/ 	.short	(.L_19 - .L_18)
.L_18:
        /*005c*/ 	.word	0x00000000
        /*0060*/ 	.short	0x0008
        /*0062*/ 	.short	0x002c
        /*0064*/ 	.byte	0x00, 0xf0, 0x11, 0x00


	//----- nvinfo : EIATTR_KPARAM_INFO
	.align		4
.L_19:
        /*0068*/ 	.byte	0x04, 0x17
        /*006a*/ 	.short	(.L_21 - .L_20)
.L_20:
        /*006c*/ 	.word	0x00000000
        /*0070*/ 	.short	0x0007
        /*0072*/ 	.short	0x0028
        /*0074*/ 	.byte	0x00, 0xf0, 0x11, 0x00


	//----- nvinfo : EIATTR_KPARAM_INFO
	.align		4
.L_21:
        /*0078*/ 	.byte	0x04, 0x17
        /*007a*/ 	.short	(.L_23 - .L_22)
.L_22:
        /*007c*/ 	.word	0x00000000
        /*0080*/ 	.short	0x0006
        /*0082*/ 	.short	0x0024
        /*0084*/ 	.byte	0x00, 0xf0, 0x11, 0x00


	//----- nvinfo : EIATTR_KPARAM_INFO
	.align		4
.L_23:
        /*0088*/ 	.byte	0x04, 0x17
        /*008a*/ 	.short	(.L_25 - .L_24)
.L_24:
        /*008c*/ 	.word	0x00000000
        /*0090*/ 	.short	0x0005
        /*0092*/ 	.short	0x0020
        /*0094*/ 	.byte	0x00, 0xf0, 0x11, 0x00


	//----- nvinfo : EIATTR_KPARAM_INFO
	.align		4
.L_25:
        /*0098*/ 	.byte	0x04, 0x17
        /*009a*/ 	.short	(.L_27 - .L_26)
.L_26:
        /*009c*/ 	.word	0x00000000
        /*00a0*/ 	.short	0x0004
        /*00a2*/ 	.short	0x001c
        /*00a4*/ 	.byte	0x00, 0xf0, 0x11, 0x00


	//----- nvinfo : EIATTR_KPARAM_INFO
	.align		4
.L_27:
        /*00a8*/ 	.byte	0x04, 0x17
        /*00aa*/ 	.short	(.L_29 - .L_28)
.L_28:
        /*00ac*/ 	.word	0x00000000
        /*00b0*/ 	.short	0x0003
        /*00b2*/ 	.short	0x0018
        /*00b4*/ 	.byte	0x00, 0xf0, 0x11, 0x00


	//----- nvinfo : EIATTR_KPARAM_INFO
	.align		4
.L_29:
        /*00b8*/ 	.byte	0x04, 0x17
        /*00ba*/ 	.short	(.L_31 - .L_30)
.L_30:
        /*00bc*/ 	.word	0x00000000
        /*00c0*/ 	.short	0x0002
        /*00c2*/ 	.short	0x0010
        /*00c4*/ 	.byte	0x00, 0xf4, 0x21, 0x00


	//----- nvinfo : EIATTR_KPARAM_INFO
	.align		4
.L_31:
        /*00c8*/ 	.byte	0x04, 0x17
        /*00ca*/ 	.short	(.L_33 - .L_32)
.L_32:
        /*00cc*/ 	.word	0x00000000
        /*00d0*/ 	.short	0x0001
        /*00d2*/ 	.short	0x0008
        /*00d4*/ 	.byte	0x00, 0xf4, 0x21, 0x00


	//----- nvinfo : EIATTR_KPARAM_INFO
	.align		4
.L_33:
        /*00d8*/ 	.byte	0x04, 0x17
        /*00da*/ 	.short	(.L_35 - .L_34)
.L_34:
        /*00dc*/ 	.word	0x00000000
        /*00e0*/ 	.short	0x0000
        /*00e2*/ 	.short	0x0000
        /*00e4*/ 	.byte	0x00, 0xf4, 0x21, 0x00


	//----- nvinfo : EIATTR_EXPLICIT_CLUSTER
	.align		4
.L_35:
        /*00e8*/ 	.byte	0x01, 0x3e
	.zero		2


	//----- nvinfo : EIATTR_CTA_PER_CLUSTER
	.align		4
        /*00ec*/ 	.byte	0x04, 0x3d
        /*00ee*/ 	.short	(.L_37 - .L_36)
.L_36:
        /*00f0*/ 	.word	0x00000004
        /*00f4*/ 	.word	0x00000001
        /*00f8*/ 	.word	0x00000001


	//----- nvinfo : EIATTR_SPARSE_MMA_MASK
	.align		4
.L_37:
        /*00fc*/ 	.byte	0x03, 0x50
        /*00fe*/ 	.short	0x0000


	//----- nvinfo : EIATTR_MAXREG_COUNT
	.align		4
        /*0100*/ 	.byte	0x03, 0x1b
        /*0102*/ 	.short	0x00ff


	//----- nvinfo : EIATTR_NUM_BARRIERS
	.align		4
        /*0104*/ 	.byte	0x02, 0x4c
        /*0106*/ 	.byte	0x01
	.zero		1


	//----- nvinfo : EIATTR_MERCURY_ISA_VERSION
	.align		4
        /*0108*/ 	.byte	0x03, 0x5f
        /*010a*/ 	.short	0x0101


	//----- nvinfo : EIATTR_EXIT_INSTR_OFFSETS
	.align		4
        /*010c*/ 	.byte	0x04, 0x1c
        /*010e*/ 	.short	(.L_39 - .L_38)


	//   ....[0]....
.L_38:
        /*0110*/ 	.word	0x000055b0


	//   ....[1]....
        /*0114*/ 	.word	0x000055d0


	//----- nvinfo : EIATTR_REQNTID
	.align		4
.L_39:
        /*0118*/ 	.byte	0x04, 0x10
        /*011a*/ 	.short	(.L_41 - .L_40)
.L_40:
        /*011c*/ 	.word	0x00000080
        /*0120*/ 	.word	0x00000001
        /*0124*/ 	.word	0x00000001


	//----- nvinfo : EIATTR_CBANK_PARAM_SIZE
	.align		4
.L_41:
        /*0128*/ 	.byte	0x03, 0x19
        /*012a*/ 	.short	0x0050


	//----- nvinfo : EIATTR_PARAM_CBANK
	.align		4
        /*012c*/ 	.byte	0x04, 0x0a
        /*012e*/ 	.short	(.L_43 - .L_42)
	.align		4
.L_42:
        /*0130*/ 	.word	index@(.nv.constant0.matmul_kernel)
        /*0134*/ 	.short	0x0210
        /*0136*/ 	.short	0x0050


	//----- nvinfo : EIATTR_SW_WAR
	.align		4
.L_43:
        /*0138*/ 	.byte	0x04, 0x36
        /*013a*/ 	.short	(.L_45 - .L_44)
.L_44:
        /*013c*/ 	.word	0x00000008
.L_45:


//--------------------- .nv.callgraph             --------------------------
	.section	.nv.callgraph,"",@"SHT_CUDA_CALLGRAPH"
	.align	4
	.sectionentsize	8
	.align		4
        /*0000*/ 	.word	0x00000000
	.align		4
        /*0004*/ 	.word	0xffffffff
	.align		4
        /*0008*/ 	.word	0x00000000
	.align		4
        /*000c*/ 	.word	0xfffffffe
	.align		4
        /*0010*/ 	.word	0x00000000
	.align		4
        /*0014*/ 	.word	0xfffffffd
	.align		4
        /*0018*/ 	.word	0x00000000
	.align		4
        /*001c*/ 	.word	0xfffffffc


//--------------------- .text.matmul_kernel       --------------------------
	.section	.text.matmul_kernel,"ax",@progbits
	.align	128
        .global         matmul_kernel
        .type           matmul_kernel,@function
        .size           matmul_kernel,(.L_x_3 - matmul_kernel)
        .other          matmul_kernel,@"STO_CUDA_ENTRY STV_DEFAULT"
matmul_kernel:
.text.matmul_kernel:
[----:B------:R-:W-:Y:S08]  /*0000*/  LDC R1, c[0x0][0x28] ;  /* 0x00000a00ff017b82 */ /* 0x000ff00000000800 */
[----:B------:R-:W1:Y:S01]  /*0010*/  LDC.64 R94, c[0x0][0x228] ;  /* 0x00008a00ff5e7b82 */ /* 0x000e620000000a00 */
[----:B------:R-:W2:Y:S01]  /*0020*/  S2R R79, SR_TID.X ;  /* 0x00000000004f7919 */ /* 0x000ea20000002100 */
[----:B------:R-:W-:Y:S01]  /*0030*/  ULDC.64 UR8, c[0x0][0x210] ;  /* 0x0000840000087ab9 */ /* 0x000fe20000000a00 */
[----:B------:R-:W-:Y:S01]  /*0040*/  ULDC.64 UR10, c[0x0][0x218] ;  /* 0x00008600000a7ab9 */ /* 0x000fe20000000a00 */
[----:B------:R-:W-:-:S04]  /*0050*/  ULDC.64 UR14, c[0x0][0x208] ;  /* 0x00008200000e7ab9 */ /* 0x000fc80000000a00 */
[----:B------:R-:W3:Y:S08]  /*0060*/  S2UR UR4, SR_CTAID.X ;  /* 0x00000000000479c3 */ /* 0x000ef00000002500 */
[----:B------:R-:W4:Y:S01]  /*0070*/  S2UR UR7, SR_CgaCtaId ;  /* 0x00000000000779c3 */ /* 0x000f220000008800 */
[----:B-1----:R-:W-:Y:S01]  /*0080*/  VIADD R0, R95, 0x7f ;  /* 0x0000007f5f007836 */ /* 0x002fe20000000000 */
[----:B------:R-:W-:-:S06]  /*0090*/  IABS R28, R95 ;  /* 0x0000005f001c7213 */ /* 0x000fcc0000000000 */
[----:B------:R-:W1:Y:S01]  /*00a0*/  LDC.64 R140, c[0x0][0x230] ;  /* 0x00008c00ff8c7b82 */ /* 0x000e620000000a00 */
[----:B------:R-:W-:Y:S02]  /*00b0*/  SHF.R.S32.HI R3, RZ, 0x1f, R0 ;  /* 0x0000001fff037819 */ /* 0x000fe40000011400 */
[----:B---3--:R-:W-:Y:S01]  /*00c0*/  I2FP.F32.U32 R5, UR4 ;  /* 0x0000000400057c45 */ /* 0x008fe20008201000 */
[----:B------:R-:W-:Y:S01]  /*00d0*/  ULDC UR4, c[0x0][0x150] ;  /* 0x0000540000047ab9 */ /* 0x000fe20000000800 */
[----:B------:R-:W-:-:S03]  /*00e0*/  LEA.HI R3, R3, R0, RZ, 0x7 ;  /* 0x0000000003037211 */ /* 0x000fc600078f38ff */
[----:B------:R-:W3:Y:S01]  /*00f0*/  LDC.64 R92, c[0x0][0x238] ;  /* 0x00008e00ff5c7b82 */ /* 0x000ee20000000a00 */
[----:B--2---:R-:W-:Y:S02]  /*0100*/  IMAD.SHL.U32 R56, R79, 0x10, RZ ;  /* 0x000000104f387824 */ /* 0x004fe400078e00ff */
[----:B------:R-:W-:Y:S01]  /*0110*/  FMUL R5, R5, UR4 ;  /* 0x0000000405057c20 */ /* 0x000fe20008400000 */
[----:B------:R-:W-:Y:S01]  /*0120*/  SHF.R.S32.HI R3, RZ, 0x7, R3 ;  /* 0x00000007ff037819 */ /* 0x000fe20000011403 */
[----:B----4-:R-:W-:Y:S01]  /*0130*/  USHF.L.U32 UR16, UR7, 0x6, URZ ;  /* 0x0000000607107899 */ /* 0x010fe2000800063f */
[----:B------:R-:W-:Y:S01]  /*0140*/  LOP3.LUT R56, R56, 0x70, RZ, 0xc0, !PT ;  /* 0x0000007038387812 */ /* 0x000fe200078ec0ff */
[----:B------:R-:W-:Y:S02]  /*0150*/  USHF.L.U32 UR5, UR7, 0x5, URZ ;  /* 0x0000000507057899 */ /* 0x000fe4000800063f */
[----:B------:R-:W-:Y:S01]  /*0160*/  IMAD.SHL.U32 R4, R3, 0x8, RZ ;  /* 0x0000000803047824 */ /* 0x000fe200078e00ff */
[----:B------:R-:W2:Y:S01]  /*0170*/  F2I.U32.TRUNC.NTZ R5, R5 ;  /* 0x0000000500057305 */ /* 0x000ea2000020f000 */
[----:B------:R-:W-:Y:S01]  /*0180*/  SHF.R.U32.HI R151, RZ, 0x1, R79 ;  /* 0x00000001ff977819 */ /* 0x000fe2000001164f */
[----:B------:R-:W-:-:S02]  /*0190*/  ULOP3.LUT UR5, UR5, 0x40, URZ, 0xc0, !UPT ;  /* 0x0000004005057892 */ /* 0x000fc4000f8ec03f */
[----:B------:R-:W-:Y:S01]  /*01a0*/  IABS R7, R4 ;  /* 0x0000000400077213 */ /* 0x000fe20000000000 */
[----:B-1----:R-:W-:-:S03]  /*01b0*/  VIADD R90, R140, 0x1f ;  /* 0x0000001f8c5a7836 */ /* 0x002fc60000000000 */
[----:B------:R-:W1:Y:S01]  /*01c0*/  I2F.RP R0, R7 ;  /* 0x0000000700007306 */ /* 0x000e620000209400 */
[----:B------:R-:W-:Y:S01]  /*01d0*/  VIADD R122, R140, 0xffffffe0 ;  /* 0xffffffe08c7a7836 */ /* 0x000fe20000000000 */
[----:B--2---:R-:W-:-:S06]  /*01e0*/  IABS R11, R5 ;  /* 0x00000005000b7213 */ /* 0x004fcc0000000000 */
[----:B-1----:R-:W1:Y:S02]  /*01f0*/  MUFU.RCP R0, R0 ;  /* 0x0000000000007308 */ /* 0x002e640000001000 */
[----:B-1----:R-:W-:Y:S01]  /*0200*/  VIADD R2, R0, 0xffffffe ;  /* 0x0ffffffe00027836 */ /* 0x002fe20000000000 */
[----:B------:R-:W-:-:S05]  /*0210*/  IABS R0, R4 ;  /* 0x0000000400007213 */ /* 0x000fca0000000000 */
[----:B------:R1:W2:Y:S01]  /*0220*/  F2I.FTZ.U32.TRUNC.NTZ R3, R2 ;  /* 0x0000000200037305 */ /* 0x0002a2000021f000 */
[----:B------:R-:W-:Y:S02]  /*0230*/  IMAD.MOV R0, RZ, RZ, -R0 ;  /* 0x000000ffff007224 */ /* 0x000fe400078e0a00 */
[----:B-1----:R-:W-:Y:S02]  /*0240*/  IMAD.MOV.U32 R2, RZ, RZ, RZ ;  /* 0x000000ffff027224 */ /* 0x002fe400078e00ff */
[----:B--2---:R-:W-:-:S04]  /*0250*/  IMAD.MOV R6, RZ, RZ, -R3 ;  /* 0x000000ffff067224 */ /* 0x004fc800078e0a03 */
[----:B------:R-:W-:-:S04]  /*0260*/  IMAD R9, R6, R7, RZ ;  /* 0x0000000706097224 */ /* 0x000fc800078e02ff */
[----:B------:R-:W-:-:S06]  /*0270*/  IMAD.HI.U32 R2, R3, R9, R2 ;  /* 0x0000000903027227 */ /* 0x000fcc00078e0002 */
[----:B------:R-:W-:-:S04]  /*0280*/  IMAD.HI.U32 R2, R2, R11, RZ ;  /* 0x0000000b02027227 */ /* 0x000fc800078e00ff */
[----:B------:R-:W-:-:S05]  /*0290*/  IMAD R0, R2, R0, R11 ;  /* 0x0000000002007224 */ /* 0x000fca00078e020b */
[----:B------:R-:W-:-:S13]  /*02a0*/  ISETP.GT.U32.AND P1, PT, R7, R0, PT ;  /* 0x000000000700720c */ /* 0x000fda0003f24070 */
[----:B------:R-:W-:Y:S02]  /*02b0*/  @!P1 IMAD.IADD R0, R0, 0x1, -R7 ;  /* 0x0000000100009824 */ /* 0x000fe400078e0a07 */
[----:B------:R-:W-:Y:S01]  /*02c0*/  @!P1 VIADD R2, R2, 0x1 ;  /* 0x0000000102029836 */ /* 0x000fe20000000000 */
[----:B------:R-:W-:Y:S02]  /*02d0*/  ISETP.NE.AND P1, PT, R4, RZ, PT ;  /* 0x000000ff0400720c */ /* 0x000fe40003f25270 */
[----:B------:R-:W-:Y:S02]  /*02e0*/  ISETP.GE.U32.AND P0, PT, R0, R7, PT ;  /* 0x000000070000720c */ /* 0x000fe40003f06070 */
[----:B------:R-:W-:-:S04]  /*02f0*/  LOP3.LUT R0, R5, R4, RZ, 0x3c, !PT ;  /* 0x0000000405007212 */ /* 0x000fc800078e3cff */
[----:B------:R-:W-:Y:S01]  /*0300*/  ISETP.GE.AND P2, PT, R0, RZ, PT ;  /* 0x000000ff0000720c */ /* 0x000fe20003f46270 */
[----:B------:R-:W-:-:S05]  /*0310*/  VIADD R0, R94, 0x7f ;  /* 0x0000007f5e007836 */ /* 0x000fca0000000000 */
[----:B------:R-:W-:Y:S01]  /*0320*/  SHF.R.S32.HI R3, RZ, 0x1f, R0 ;  /* 0x0000001fff037819 */ /* 0x000fe20000011400 */
[----:B------:R-:W-:-:S03]  /*0330*/  @P0 VIADD R2, R2, 0x1 ;  /* 0x0000000102020836 */ /* 0x000fc60000000000 */
[----:B------:R-:W-:-:S03]  /*0340*/  LEA.HI R3, R3, R0, RZ, 0x7 ;  /* 0x0000000003037211 */ /* 0x000fc600078f38ff */
[----:B------:R-:W-:Y:S01]  /*0350*/  @!P2 IMAD.MOV R2, RZ, RZ, -R2 ;  /* 0x000000ffff02a224 */ /* 0x000fe200078e0a02 */
[----:B------:R-:W-:-:S05]  /*0360*/  @!P1 LOP3.LUT R2, RZ, R4, RZ, 0x33, !PT ;  /* 0x00000004ff029212 */ /* 0x000fca00078e33ff */
[----:B------:R-:W-:Y:S02]  /*0370*/  IMAD.SHL.U32 R14, R2, 0x8, RZ ;  /* 0x00000008020e7824 */ /* 0x000fe400078e00ff */
[----:B------:R-:W-:-:S03]  /*0380*/  IMAD.MOV R2, RZ, RZ, -R2 ;  /* 0x000000ffff027224 */ /* 0x000fc600078e0a02 */
[----:B------:R-:W-:Y:S01]  /*0390*/  LEA.HI.SX32 R3, R3, -R14, 0x19 ;  /* 0x8000000e03037211 */ /* 0x000fe200078fcaff */
[----:B------:R-:W-:Y:S02]  /*03a0*/  IMAD R9, R4, R2, R5 ;  /* 0x0000000204097224 */ /* 0x000fe400078e0205 */
[----:B------:R-:W-:Y:S01]  /*03b0*/  IMAD.MOV.U32 R2, RZ, RZ, RZ ;  /* 0x000000ffff027224 */ /* 0x000fe200078e00ff */
[----:B------:R-:W-:Y:S02]  /*03c0*/  VIMNMX R10, R3, 0x8, PT ;  /* 0x00000008030a7848 */ /* 0x000fe40003fe0100 */
[----:B------:R-:W-:Y:S02]  /*03d0*/  IABS R4, R9 ;  /* 0x0000000900047213 */ /* 0x000fe40000000000 */
[----:B------:R-:W-:-:S04]  /*03e0*/  IABS R7, R10 ;  /* 0x0000000a00077213 */ /* 0x000fc80000000000 */
[----:B------:R-:W1:Y:S08]  /*03f0*/  I2F.RP R0, R7 ;  /* 0x0000000700007306 */ /* 0x000e700000209400 */
[----:B-1----:R-:W1:Y:S02]  /*0400*/  MUFU.RCP R0, R0 ;  /* 0x0000000000007308 */ /* 0x002e640000001000 */
[----:B-1----:R-:W-:-:S06]  /*0410*/  VIADD R3, R0, 0xffffffe ;  /* 0x0ffffffe00037836 */ /* 0x002fcc0000000000 */
[----:B------:R-:W1:Y:S02]  /*0420*/  F2I.FTZ.U32.TRUNC.NTZ R3, R3 ;  /* 0x0000000300037305 */ /* 0x000e64000021f000 */
[----:B-1----:R-:W-:-:S04]  /*0430*/  IMAD.MOV R6, RZ, RZ, -R3 ;  /* 0x000000ffff067224 */ /* 0x002fc800078e0a03 */
[----:B------:R-:W-:Y:S01]  /*0440*/  IMAD R5, R6, R7, RZ ;  /* 0x0000000706057224 */ /* 0x000fe200078e02ff */
[----:B------:R-:W-:-:S03]  /*0450*/  IABS R6, R10 ;  /* 0x0000000a00067213 */ /* 0x000fc60000000000 */
[----:B------:R-:W-:Y:S02]  /*0460*/  IMAD.HI.U32 R2, R3, R5, R2 ;  /* 0x0000000503027227 */ /* 0x000fe400078e0002 */
[----:B------:R-:W1:Y:S02]  /*0470*/  I2F.RP R5, R28 ;  /* 0x0000001c00057306 */ /* 0x000e640000209400 */
[----:B------:R-:W-:Y:S01]  /*0480*/  IMAD.MOV.U32 R3, RZ, RZ, R4 ;  /* 0x000000ffff037224 */ /* 0x000fe200078e0004 */
[----:B------:R-:W-:Y:S01]  /*0490*/  IABS R4, R94 ;  /* 0x0000005e00047213 */ /* 0x000fe20000000000 */
[----:B------:R-:W-:Y:S02]  /*04a0*/  IMAD.MOV R0, RZ, RZ, -R6 ;  /* 0x000000ffff007224 */ /* 0x000fe400078e0a06 */
[----:B------:R-:W-:-:S04]  /*04b0*/  IMAD.HI.U32 R2, R2, R3, RZ ;  /* 0x0000000302027227 */ /* 0x000fc800078e00ff */
[----:B------:R-:W-:Y:S02]  /*04c0*/  IMAD R0, R2, R0, R3 ;  /* 0x0000000002007224 */ /* 0x000fe400078e0203 */
[----:B------:R-:W2:Y:S03]  /*04d0*/  I2F.RP R3, R4 ;  /* 0x0000000400037306 */ /* 0x000ea60000209400 */
[----:B------:R-:W-:-:S05]  /*04e0*/  ISETP.GT.U32.AND P1, PT, R7, R0, PT ;  /* 0x000000000700720c */ /* 0x000fca0003f24070 */
[----:B-1----:R-:W1:Y:S08]  /*04f0*/  MUFU.RCP R5, R5 ;  /* 0x0000000500057308 */ /* 0x002e700000001000 */
[----:B------:R-:W-:Y:S01]  /*0500*/  @!P1 IMAD.IADD R0, R0, 0x1, -R7 ;  /* 0x0000000100009824 */ /* 0x000fe200078e0a07 */
[----:B--2---:R-:W2:Y:S01]  /*0510*/  MUFU.RCP R3, R3 ;  /* 0x0000000300037308 */ /* 0x004ea20000001000 */
[----:B------:R-:W-:Y:S01]  /*0520*/  @!P1 VIADD R2, R2, 0x1 ;  /* 0x0000000102029836 */ /* 0x000fe20000000000 */
[----:B------:R-:W-:-:S02]  /*0530*/  ISETP.NE.AND P1, PT, R10, RZ, PT ;  /* 0x000000ff0a00720c */ /* 0x000fc40003f25270 */
[----:B------:R-:W-:Y:S02]  /*0540*/  ISETP.GE.U32.AND P0, PT, R0, R7, PT ;  /* 0x000000070000720c */ /* 0x000fe40003f06070 */
[----:B------:R-:W-:Y:S01]  /*0550*/  LOP3.LUT R0, R9, R10, RZ, 0x3c, !PT ;  /* 0x0000000a09007212 */ /* 0x000fe200078e3cff */
[----:B-1----:R-:W-:Y:S01]  /*0560*/  VIADD R7, R5, 0xffffffe ;  /* 0x0ffffffe05077836 */ /* 0x002fe20000000000 */
[----:B------:R-:W-:Y:S02]  /*0570*/  LEA.HI R5, R79, UR16, RZ, 0x1b ;  /* 0x000000104f057c11 */ /* 0x000fe4000f8fd8ff */
[----:B------:R-:W-:-:S03]  /*0580*/  ISETP.GE.AND P2, PT, R0, RZ, PT ;  /* 0x000000ff0000720c */ /* 0x000fc60003f46270 */
[----:B------:R-:W1:Y:S04]  /*0590*/  F2I.FTZ.U32.TRUNC.NTZ R7, R7 ;  /* 0x0000000700077305 */ /* 0x000e68000021f000 */
[----:B------:R-:W-:Y:S02]  /*05a0*/  @P0 VIADD R2, R2, 0x1 ;  /* 0x0000000102020836 */ /* 0x000fe40000000000 */
[----:B--2---:R-:W-:-:S04]  /*05b0*/  VIADD R6, R3, 0xffffffe ;  /* 0x0ffffffe03067836 */ /* 0x004fc80000000000 */
[----:B------:R2:W4:Y:S01]  /*05c0*/  F2I.FTZ.U32.TRUNC.NTZ R3, R6 ;  /* 0x0000000600037305 */ /* 0x000522000021f000 */
[----:B------:R-:W-:Y:S01]  /*05d0*/  @!P2 IMAD.MOV R2, RZ, RZ, -R2 ;  /* 0x000000ffff02a224 */ /* 0x000fe200078e0a02 */
[----:B------:R-:W-:Y:S01]  /*05e0*/  @!P1 LOP3.LUT R2, RZ, R10, RZ, 0x33, !PT ;  /* 0x0000000aff029212 */ /* 0x000fe200078e33ff */
[----:B-1----:R-:W-:-:S04]  /*05f0*/  IMAD.MOV R11, RZ, RZ, -R7 ;  /* 0x000000ffff0b7224 */ /* 0x002fc800078e0a07 */
[----:B------:R-:W-:Y:S02]  /*0600*/  IMAD.SHL.U32 R0, R2, 0x80, RZ ;  /* 0x0000008002007824 */ /* 0x000fe400078e00ff */
[----:B--2---:R-:W-:-:S03]  /*0610*/  IMAD.MOV.U32 R6, RZ, RZ, RZ ;  /* 0x000000ffff067224 */ /* 0x004fc600078e00ff */
[----:B------:R-:W-:Y:S01]  /*0620*/  LOP3.LUT R8, R0, 0x43, R5, 0xf8, !PT ;  /* 0x0000004300087812 */ /* 0x000fe200078ef805 */
[----:B------:R-:W-:Y:S02]  /*0630*/  IMAD R5, R11, R28, RZ ;  /* 0x0000001c0b057224 */ /* 0x000fe400078e02ff */
[----:B----4-:R-:W-:Y:S01]  /*0640*/  IMAD.MOV R11, RZ, RZ, -R3 ;  /* 0x000000ffff0b7224 */ /* 0x010fe200078e0a03 */
[----:B------:R-:W-:Y:S01]  /*0650*/  IABS R12, R8 ;  /* 0x00000008000c7213 */ /* 0x000fe20000000000 */
[----:B------:R-:W-:Y:S01]  /*0660*/  IMAD.HI.U32 R7, R7, R5, R6 ;  /* 0x0000000507077227 */ /* 0x000fe200078e0006 */
[C---:B------:R-:W-:Y:S02]  /*0670*/  LOP3.LUT R15, R8.reuse, 0x4, RZ, 0xfc, !PT ;  /* 0x00000004080f7812 */ /* 0x040fe400078efcff */
[C---:B------:R-:W-:Y:S01]  /*0680*/  LOP3.LUT R18, R8.reuse, 0xc, RZ, 0xfc, !PT ;  /* 0x0000000c08127812 */ /* 0x040fe200078efcff */
[----:B------:R-:W-:Y:S01]  /*0690*/  IMAD.MOV R5, RZ, RZ, -R2 ;  /* 0x000000ffff057224 */ /* 0x000fe200078e0a02 */
[----:B------:R-:W-:Y:S01]  /*06a0*/  IABS R13, R15 ;  /* 0x0000000f000d7213 */ /* 0x000fe20000000000 */
[----:B------:R-:W-:Y:S01]  /*06b0*/  IMAD R11, R11, R4, RZ ;  /* 0x000000040b0b7224 */ /* 0x000fe200078e02ff */
[----:B------:R-:W-:Y:S01]  /*06c0*/  LOP3.LUT R22, R8, 0x3c, RZ, 0xfc, !PT ;  /* 0x0000003c08167812 */ /* 0x000fe200078efcff */
[----:B------:R-:W-:Y:S01]  /*06d0*/  IMAD R5, R10, R5, R9 ;  /* 0x000000050a057224 */ /* 0x000fe200078e0209 */
[----:B------:R-:W-:Y:S01]  /*06e0*/  LOP3.LUT R19, R8, 0x10, RZ, 0xfc, !PT ;  /* 0x0000001008137812 */ /* 0x000fe200078efcff */
[----:B------:R-:W-:Y:S01]  /*06f0*/  IMAD.HI.U32 R9, R7, R12, RZ ;  /* 0x0000000c07097227 */ /* 0x000fe200078e00ff */
[----:B------:R-:W-:-:S02]  /*0700*/  IABS R16, R22 ;  /* 0x0000001600107213 */ /* 0x000fc40000000000 */
[C---:B------:R-:W-:Y:S01]  /*0710*/  LOP3.LUT R21, R8.reuse, 0x14, RZ, 0xfc, !PT ;  /* 0x0000001408157812 */ /* 0x040fe200078efcff */
[----:B------:R-:W-:Y:S01]  /*0720*/  IMAD.MOV.U32 R2, RZ, RZ, RZ ;  /* 0x000000ffff027224 */ /* 0x000fe200078e00ff */
[----:B------:R-:W-:Y:S01]  /*0730*/  ISETP.GE.AND P5, PT, R15, RZ, PT ;  /* 0x000000ff0f00720c */ /* 0x000fe20003fa6270 */
[----:B------:R-:W-:Y:S01]  /*0740*/  IMAD.MOV R9, RZ, RZ, -R9 ;  /* 0x000000ffff097224 */ /* 0x000fe200078e0a09 */
[----:B------:R-:W-:Y:S01]  /*0750*/  IABS R17, R21 ;  /* 0x0000001500117213 */ /* 0x000fe20000000000 */
[----:B------:R-:W-:Y:S01]  /*0760*/  IMAD.HI.U32 R6, R3, R11, R2 ;  /* 0x0000000b03067227 */ /* 0x000fe200078e0002 */
[C---:B------:R-:W-:Y:S02]  /*0770*/  LOP3.LUT R32, R8.reuse, 0x1c, RZ, 0xfc, !PT ;  /* 0x0000001c08207812 */ /* 0x040fe400078efcff */
[----:B------:R-:W-:Y:S01]  /*0780*/  LOP3.LUT R31, R8, 0x18, RZ, 0xfc, !PT ;  /* 0x00000018081f7812 */ /* 0x000fe200078efcff */
[----:B------:R-:W-:Y:S01]  /*0790*/  IMAD R2, R28, R9, R12 ;  /* 0x000000091c027224 */ /* 0x000fe200078e020c */
[----:B------:R-:W-:Y:S01]  /*07a0*/  LOP3.LUT R33, R8, 0x20, RZ, 0xfc, !PT ;  /* 0x0000002008217812 */ /* 0x000fe200078efcff */
[----:B------:R-:W-:Y:S01]  /*07b0*/  IMAD.HI.U32 R10, R7, R13, RZ ;  /* 0x0000000d070a7227 */ /* 0x000fe200078e00ff */
[----:B------:R-:W-:-:S02]  /*07c0*/  ISETP.GE.AND P1, PT, R18, RZ, PT ;  /* 0x000000ff1200720c */ /* 0x000fc40003f26270 */
[----:B------:R-:W-:Y:S01]  /*07d0*/  ISETP.GT.U32.AND P0, PT, R28, R2, PT ;  /* 0x000000021c00720c */ /* 0x000fe20003f04070 */
[----:B------:R-:W-:Y:S01]  /*07e0*/  IMAD.MOV R10, RZ, RZ, -R10 ;  /* 0x000000ffff0a7224 */ /* 0x000fe200078e0a0a */
[----:B------:R-:W-:Y:S01]  /*07f0*/  LOP3.LUT R34, R8, 0x24, RZ, 0xfc, !PT ;  /* 0x0000002408227812 */ /* 0x000fe200078efcff */
[----:B------:R-:W-:Y:S01]  /*0800*/  IMAD.IADD R5, R14, 0x1, R5 ;  /* 0x000000010e057824 */ /* 0x000fe200078e0205 */
[----:B------:R-:W-:Y:S01]  /*0810*/  IABS R14, R19 ;  /* 0x00000013000e7213 */ /* 0x000fe20000000000 */
[----:B------:R-:W-:Y:S01]  /*0820*/  IMAD R3, R28, R10, R13 ;  /* 0x0000000a1c037224 */ /* 0x000fe200078e020d */
[----:B------:R-:W-:Y:S01]  /*0830*/  IABS R13, R18 ;  /* 0x00000012000d7213 */ /* 0x000fe20000000000 */
[----:B------:R-:W-:Y:S01]  /*0840*/  IMAD.HI.U32 R11, R7, R17, RZ ;  /* 0x00000011070b7227 */ /* 0x000fe200078e00ff */
[----:B------:R-:W-:Y:S02]  /*0850*/  R2UR UR4, R5 ;  /* 0x00000000050472ca */ /* 0x000fe400000e0000 */
[----:B------:R-:W-:Y:S01]  /*0860*/  LOP3.LUT R5, R8, 0x8, RZ, 0xfc, !PT ;  /* 0x0000000808057812 */ /* 0x000fe200078efcff */
[----:B------:R-:W-:Y:S01]  /*0870*/  IMAD.HI.U32 R9, R7, R13, RZ ;  /* 0x0000000d07097227 */ /* 0x000fe200078e00ff */
[----:B------:R-:W-:-:S02]  /*0880*/  ISETP.GT.U32.AND P6, PT, R28, R3, PT ;  /* 0x000000031c00720c */ /* 0x000fc40003fc4070 */
[----:B------:R-:W-:Y:S01]  /*0890*/  ISETP.GE.AND P2, PT, R5, RZ, PT ;  /* 0x000000ff0500720c */ /* 0x000fe20003f46270 */
[----:B------:R-:W-:Y:S01]  /*08a0*/  @!P0 IMAD.IADD R2, R2, 0x1, -R28 ;  /* 0x0000000102028824 */ /* 0x000fe200078e0a1c */
[----:B------:R-:W-:Y:S01]  /*08b0*/  IABS R12, R5 ;  /* 0x00000005000c7213 */ /* 0x000fe20000000000 */
[C---:B------:R-:W-:Y:S01]  /*08c0*/  IMAD.HI.U32 R5, R7.reuse, R16, RZ ;  /* 0x0000001007057227 */ /* 0x040fe200078e00ff */
[----:B------:R-:W-:Y:S02]  /*08d0*/  IABS R18, R33 ;  /* 0x0000002100127213 */ /* 0x000fe40000000000 */
[----:B------:R-:W-:Y:S01]  /*08e0*/  ISETP.GT.U32.AND P4, PT, R28, R2, PT ;  /* 0x000000021c00720c */ /* 0x000fe20003f84070 */
[----:B------:R-:W-:Y:S01]  /*08f0*/  IMAD.MOV R9, RZ, RZ, -R9 ;  /* 0x000000ffff097224 */ /* 0x000fe200078e0a09 */
[----:B------:R-:W-:Y:S01]  /*0900*/  IABS R20, R34 ;  /* 0x0000002200147213 */ /* 0x000fe20000000000 */
[----:B------:R-:W-:Y:S01]  /*0910*/  IMAD.MOV R5, RZ, RZ, -R5 ;  /* 0x000000ffff057224 */ /* 0x000fe200078e0a05 */
[----:B------:R-:W-:Y:S01]  /*0920*/  LOP3.LUT R36, R8, 0x2c, RZ, 0xfc, !PT ;  /* 0x0000002c08247812 */ /* 0x000fe200078efcff */
[----:B------:R-:W-:Y:S01]  /*0930*/  IMAD R9, R28, R9, R13 ;  /* 0x000000091c097224 */ /* 0x000fe200078e020d */
[----:B------:R-:W-:Y:S01]  /*0940*/  LOP3.LUT R37, R8, 0x30, RZ, 0xfc, !PT ;  /* 0x0000003008257812 */ /* 0x000fe200078efcff */
[----:B------:R-:W-:Y:S01]  /*0950*/  IMAD R16, R28, R5, R16 ;  /* 0x000000051c107224 */ /* 0x000fe200078e0210 */
[C---:B------:R-:W-:Y:S01]  /*0960*/  LOP3.LUT R35, R8.reuse, 0x28, RZ, 0xfc, !PT ;  /* 0x0000002808237812 */ /* 0x040fe200078efcff */
[----:B------:R-:W-:Y:S01]  /*0970*/  IMAD.HI.U32 R5, R7, R12, RZ ;  /* 0x0000000c07057227 */ /* 0x000fe200078e00ff */
[----:B------:R-:W-:Y:S01]  /*0980*/  LOP3.LUT R38, R8, 0x34, RZ, 0xfc, !PT ;  /* 0x0000003408267812 */ /* 0x000fe200078efcff */
[----:B------:R-:W-:Y:S01]  /*0990*/  ULEA UR4, UR4, UR5, 0x7 ;  /* 0x0000000504047291 */ /* 0x000fe2000f8e383f */
[----:B------:R-:W-:Y:S01]  /*09a0*/  ISETP.GT.U32.AND P3, PT, R28, R16, PT ;  /* 0x000000101c00720c */ /* 0x000fe20003f64070 */
[--C-:B------:R-:W-:Y:S01]  /*09b0*/  @!P4 IMAD.IADD R2, R2, 0x1, -R28.reuse ;  /* 0x000000010202c824 */ /* 0x100fe200078e0a1c */
[----:B------:R-:W-:Y:S01]  /*09c0*/  ISETP.GT.U32.AND P4, PT, R28, R9, PT ;  /* 0x000000091c00720c */ /* 0x000fe20003f84070 */
[----:B------:R-:W-:Y:S01]  /*09d0*/  IMAD.MOV R5, RZ, RZ, -R5 ;  /* 0x000000ffff057224 */ /* 0x000fe200078e0a05 */
[----:B------:R-:W-:Y:S01]  /*09e0*/  LOP3.LUT R30, R8, 0x38, RZ, 0xfc, !PT ;  /* 0x00000038081e7812 */ /* 0x000fe200078efcff */
[----:B------:R-:W-:Y:S01]  /*09f0*/  @!P6 IMAD.IADD R3, R3, 0x1, -R28 ;  /* 0x000000010303e824 */ /* 0x000fe200078e0a1c */
[----:B------:R-:W-:Y:S01]  /*0a00*/  IABS R24, R37 ;  /* 0x0000002500187213 */ /* 0x000fe20000000000 */
[C---:B------:R-:W-:Y:S01]  /*0a10*/  IMAD R5, R28.reuse, R5, R12 ;  /* 0x000000051c057224 */ /* 0x040fe200078e020c */
[----:B------:R-:W-:Y:S01]  /*0a20*/  IABS R26, R38 ;  /* 0x00000026001a7213 */ /* 0x000fe20000000000 */
[----:B------:R-:W-:Y:S01]  /*0a30*/  IMAD.HI.U32 R10, R7, R14, RZ ;  /* 0x0000000e070a7227 */ /* 0x000fe200078e00ff */
[----:B------:R-:W-:Y:S01]  /*0a40*/  IABS R29, R30 ;  /* 0x0000001e001d7213 */ /* 0x000fe20000000000 */
[----:B------:R-:W-:Y:S01]  /*0a50*/  ULDC UR5, c[0x0][0x240] ;  /* 0x0000900000057ab9 */ /* 0x000fe20000000800 */
[----:B------:R-:W-:Y:S01]  /*0a60*/  ISETP.GT.U32.AND P0, PT, R28, R5, PT ;  /* 0x000000051c00720c */ /* 0x000fe20003f04070 */
[--C-:B------:R-:W-:Y:S01]  /*0a70*/  @!P3 IMAD.IADD R16, R16, 0x1, -R28.reuse ;  /* 0x000000011010b824 */ /* 0x100fe200078e0a1c */
[----:B------:R-:W-:Y:S01]  /*0a80*/  ISETP.GE.AND P3, PT, R8, RZ, PT ;  /* 0x000000ff0800720c */ /* 0x000fe20003f66270 */
[----:B------:R-:W-:Y:S01]  /*0a90*/  @!P4 IMAD.IADD R9, R9, 0x1, -R28 ;  /* 0x000000010909c824 */ /* 0x000fe200078e0a1c */
[C---:B------:R-:W-:Y:S01]  /*0aa0*/  ISETP.GT.U32.AND P4, PT, R28.reuse, R3, PT ;  /* 0x000000031c00720c */ /* 0x040fe20003f84070 */
[----:B------:R-:W-:Y:S01]  /*0ab0*/  IMAD.MOV R15, RZ, RZ, -R10 ;  /* 0x000000ffff0f7224 */ /* 0x000fe200078e0a0a */
[----:B------:R-:W-:Y:S01]  /*0ac0*/  ISETP.GT.U32.AND P6, PT, R28, R16, PT ;  /* 0x000000101c00720c */ /* 0x000fe20003fc4070 */
[----:B------:R-:W-:-:S02]  /*0ad0*/  IMAD.MOV R10, RZ, RZ, -R11 ;  /* 0x000000ffff0a7224 */ /* 0x000fc400078e0a0b */
[C---:B------:R-:W-:Y:S01]  /*0ae0*/  IMAD R11, R28.reuse, R15, R14 ;  /* 0x0000000f1c0b7224 */ /* 0x040fe200078e020e */
[----:B------:R-:W-:Y:S01]  /*0af0*/  IABS R15, R31 ;  /* 0x0000001f000f7213 */ /* 0x000fe20000000000 */
[C---:B------:R-:W-:Y:S01]  /*0b00*/  IMAD R13, R28.reuse, R10, R17 ;  /* 0x0000000a1c0d7224 */ /* 0x040fe200078e0211 */
[----:B------:R-:W-:Y:S01]  /*0b10*/  IABS R17, R32 ;  /* 0x0000002000117213 */ /* 0x000fe20000000000 */
[----:B------:R-:W-:Y:S01]  /*0b20*/  @!P0 IMAD.IADD R5, R5, 0x1, -R28 ;  /* 0x0000000105058824 */ /* 0x000fe200078e0a1c */
[C---:B------:R-:W-:Y:S01]  /*0b30*/  ISETP.GT.U32.AND P0, PT, R28.reuse, R11, PT ;  /* 0x0000000b1c00720c */ /* 0x040fe20003f04070 */
[----:B------:R-:W-:Y:S02]  /*0b40*/  IMAD.MOV.U32 R10, RZ, RZ, R2 ;  /* 0x000000ffff0a7224 */ /* 0x000fe400078e0002 */
[----:B------:R-:W-:Y:S01]  /*0b50*/  @!P4 IMAD.IADD R3, R3, 0x1, -R28 ;  /* 0x000000010303c824 */ /* 0x000fe200078e0a1c */
[----:B------:R-:W-:Y:S01]  /*0b60*/  ISETP.GT.U32.AND P4, PT, R28, R13, PT ;  /* 0x0000000d1c00720c */ /* 0x000fe20003f84070 */
[----:B------:R-:W-:-:S04]  /*0b70*/  IMAD.HI.U32 R2, R7, R17, RZ ;  /* 0x0000001107027227 */ /* 0x000fc800078e00ff */
[----:B------:R-:W-:Y:S01]  /*0b80*/  @!P3 IMAD.MOV R10, RZ, RZ, -R10 ;  /* 0x000000ffff0ab224 */ /* 0x000fe200078e0a0a */
[----:B------:R-:W-:Y:S01]  /*0b90*/  ISETP.GT.U32.AND P3, PT, R28, R9, PT ;  /* 0x000000091c00720c */ /* 0x000fe20003f64070 */
[----:B------:R-:W-:Y:S02]  /*0ba0*/  IMAD.MOV R14, RZ, RZ, -R2 ;  /* 0x000000ffff0e7224 */ /* 0x000fe400078e0a02 */
[----:B------:R-:W-:Y:S01]  /*0bb0*/  @!P6 IMAD.IADD R16, R16, 0x1, -R28 ;  /* 0x000000011010e824 */ /* 0x000fe200078e0a1c */
[C---:B------:R-:W-:Y:S01]  /*0bc0*/  ISETP.GT.U32.AND P6, PT, R28.reuse, R5, PT ;  /* 0x000000051c00720c */ /* 0x040fe20003fc4070 */
[----:B------:R-:W-:Y:S02]  /*0bd0*/  IMAD R17, R28, R14, R17 ;  /* 0x0000000e1c117224 */ /* 0x000fe400078e0211 */
[----:B------:R-:W-:-:S04]  /*0be0*/  IMAD.HI.U32 R12, R7, R15, RZ ;  /* 0x0000000f070c7227 */ /* 0x000fc800078e00ff */
[--C-:B------:R-:W-:Y:S02]  /*0bf0*/  @!P0 IMAD.IADD R11, R11, 0x1, -R28.reuse ;  /* 0x000000010b0b8824 */ /* 0x100fe400078e0a1c */
[----:B------:R-:W-:Y:S01]  /*0c00*/  @!P4 IMAD.IADD R13, R13, 0x1, -R28 ;  /* 0x000000010d0dc824 */ /* 0x000fe200078e0a1c */
[C---:B------:R-:W-:Y:S01]  /*0c10*/  ISETP.GT.U32.AND P4, PT, R28.reuse, R17, PT ;  /* 0x000000111c00720c */ /* 0x040fe20003f84070 */
[----:B------:R-:W-:Y:S01]  /*0c20*/  IMAD.HI.U32 R2, R7, R18, RZ ;  /* 0x0000001207027227 */ /* 0x000fe200078e00ff */
[----:B------:R-:W-:-:S03]  /*0c30*/  ISETP.GT.U32.AND P0, PT, R28, R11, PT ;  /* 0x0000000b1c00720c */ /* 0x000fc60003f04070 */
[----:B------:R-:W-:Y:S02]  /*0c40*/  IMAD.MOV R12, RZ, RZ, -R12 ;  /* 0x000000ffff0c7224 */ /* 0x000fe400078e0a0c */
[----:B------:R-:W-:Y:S01]  /*0c50*/  @!P3 IMAD.IADD R9, R9, 0x1, -R28 ;  /* 0x000000010909b824 */ /* 0x000fe200078e0a1c */
[----:B------:R-:W-:Y:S01]  /*0c60*/  ISETP.GE.AND P3, PT, R19, RZ, PT ;  /* 0x000000ff1300720c */ /* 0x000fe20003f66270 */
[----:B------:R-:W-:Y:S02]  /*0c70*/  IMAD.MOV R19, RZ, RZ, -R2 ;  /* 0x000000ffff137224 */ /* 0x000fe400078e0a02 */
[C---:B------:R-:W-:Y:S02]  /*0c80*/  IMAD R15, R28.reuse, R12, R15 ;  /* 0x0000000c1c0f7224 */ /* 0x040fe400078e020f */
[C---:B------:R-:W-:Y:S02]  /*0c90*/  IMAD R18, R28.reuse, R19, R18 ;  /* 0x000000131c127224 */ /* 0x040fe400078e0212 */
[--C-:B------:R-:W-:Y:S01]  /*0ca0*/  @!P6 IMAD.IADD R5, R5, 0x1, -R28.reuse ;  /* 0x000000010505e824 */ /* 0x100fe200078e0a1c */
[C---:B------:R-:W-:Y:S01]  /*0cb0*/  ISETP.GT.U32.AND P6, PT, R28.reuse, R15, PT ;  /* 0x0000000f1c00720c */ /* 0x040fe20003fc4070 */
[----:B------:R-:W-:Y:S01]  /*0cc0*/  @!P4 IMAD.IADD R17, R17, 0x1, -R28 ;  /* 0x000000011111c824 */ /* 0x000fe200078e0a1c */
[----:B------:R-:W-:Y:S01]  /*0cd0*/  ISETP.GT.U32.AND P4, PT, R28, R18, PT ;  /* 0x000000121c00720c */ /* 0x000fe20003f84070 */
[----:B------:R-:W-:-:S04]  /*0ce0*/  IMAD.HI.U32 R12, R7, R20, RZ ;  /* 0x00000014070c7227 */ /* 0x000fc800078e00ff */
[----:B------:R-:W-:Y:S01]  /*0cf0*/  @!P0 IMAD.IADD R11, R11, 0x1, -R28 ;  /* 0x000000010b0b8824 */ /* 0x000fe200078e0a1c */
[----:B------:R-:W-:Y:S01]  /*0d00*/  ISETP.GE.AND P0, PT, R21, RZ, PT ;  /* 0x000000ff1500720c */ /* 0x000fe20003f06270 */
[----:B------:R-:W-:Y:S02]  /*0d10*/  IMAD.MOV R21, RZ, RZ, -R12 ;  /* 0x000000ffff157224 */ /* 0x000fe400078e0a0c */
[----:B------:R-:W-:-:S04]  /*0d20*/  IMAD.HI.U32 R12, R7, R24, RZ ;  /* 0x00000018070c7227 */ /* 0x000fc800078e00ff */
[----:B------:R-:W-:Y:S01]  /*0d30*/  IMAD R19, R28, R21, R20 ;  /* 0x000000151c137224 */ /* 0x000fe200078e0214 */
[----:B------:R-:W-:Y:S01]  /*0d40*/  IABS R20, R35 ;  /* 0x0000002300147213 */ /* 0x000fe20000000000 */
[--C-:B------:R-:W-:Y:S01]  /*0d50*/  @!P6 IMAD.IADD R15, R15, 0x1, -R28.reuse ;  /* 0x000000010f0fe824 */ /* 0x100fe200078e0a1c */
[----:B------:R-:W-:Y:S01]  /*0d60*/  ISETP.GE.AND P6, PT, R22, RZ, PT ;  /* 0x000000ff1600720c */ /* 0x000fe20003fc6270 */
[----:B------:R-:W-:Y:S01]  /*0d70*/  @!P4 IMAD.IADD R18, R18, 0x1, -R28 ;  /* 0x000000011212c824 */ /* 0x000fe200078e0a1c */
[----:B------:R-:W-:Y:S01]  /*0d80*/  IABS R22, R36 ;  /* 0x0000002400167213 */ /* 0x000fe20000000000 */
[----:B------:R-:W-:Y:S01]  /*0d90*/  IMAD.HI.U32 R2, R7, R20, RZ ;  /* 0x0000001407027227 */ /* 0x000fe200078e00ff */
[----:B------:R-:W-:-:S03]  /*0da0*/  ISETP.GT.U32.AND P4, PT, R28, R19, PT ;  /* 0x000000131c00720c */ /* 0x000fc60003f84070 */
[----:B------:R-:W-:-:S04]  /*0db0*/  IMAD.HI.U32 R8, R7, R22, RZ ;  /* 0x0000001607087227 */ /* 0x000fc800078e00ff */
[----:B------:R-:W-:Y:S02]  /*0dc0*/  IMAD.MOV R23, RZ, RZ, -R8 ;  /* 0x000000ffff177224 */ /* 0x000fe400078e0a08 */
[----:B------:R-:W-:Y:S02]  /*0dd0*/  IMAD.MOV.U32 R8, RZ, RZ, R3 ;  /* 0x000000ffff087224 */ /* 0x000fe400078e0003 */
[----:B------:R-:W-:-:S04]  /*0de0*/  IMAD.HI.U32 R14, R7, R26, RZ ;  /* 0x0000001a070e7227 */ /* 0x000fc800078e00ff */
[----:B------:R-:W-:-:S04]  /*0df0*/  IMAD.HI.U32 R7, R7, R29, RZ ;  /* 0x0000001d07077227 */ /* 0x000fc800078e00ff */
[----:B------:R-:W-:Y:S02]  /*0e00*/  IMAD.MOV R25, RZ, RZ, -R12 ;  /* 0x000000ffff197224 */ /* 0x000fe400078e0a0c */
[----:B------:R-:W-:Y:S02]  /*0e10*/  IMAD.MOV R21, RZ, RZ, -R2 ;  /* 0x000000ffff157224 */ /* 0x000fe400078e0a02 */
[----:B------:R-:W-:Y:S01]  /*0e20*/  @!P4 IMAD.IADD R19, R19, 0x1, -R28 ;  /* 0x000000011313c824 */ /* 0x000fe200078e0a1c */
[C---:B------:R-:W-:Y:S01]  /*0e30*/  ISETP.GT.U32.AND P4, PT, R28.reuse, R13, PT ;  /* 0x0000000d1c00720c */ /* 0x040fe20003f84070 */
[----:B------:R-:W-:Y:S02]  /*0e40*/  IMAD.MOV.U32 R12, RZ, RZ, R5 ;  /* 0x000000ffff0c7224 */ /* 0x000fe400078e0005 */
[----:B------:R-:W-:Y:S01]  /*0e50*/  @!P5 IMAD.MOV R8, RZ, RZ, -R8 ;  /* 0x000000ffff08d224 */ /* 0x000fe200078e0a08 */
[----:B------:R-:W-:Y:S01]  /*0e60*/  ISETP.GT.U32.AND P5, PT, R28, R15, PT ;  /* 0x0000000f1c00720c */ /* 0x000fe20003fa4070 */
[----:B------:R-:W-:-:S02]  /*0e70*/  IMAD.MOV R27, RZ, RZ, -R14 ;  /* 0x000000ffff1b7224 */ /* 0x000fc400078e0a0e */
[----:B------:R-:W-:Y:S02]  /*0e80*/  IMAD.MOV R2, RZ, RZ, -R7 ;  /* 0x000000ffff027224 */ /* 0x000fe400078e0a07 */
[C---:B------:R-:W-:Y:S02]  /*0e90*/  IMAD R7, R28.reuse, R21, R20 ;  /* 0x000000151c077224 */ /* 0x040fe400078e0214 */
[----:B------:R-:W-:Y:S01]  /*0ea0*/  @!P2 IMAD.MOV R12, RZ, RZ, -R12 ;  /* 0x000000ffff0ca224 */ /* 0x000fe200078e0a0c */
[C---:B------:R-:W-:Y:S01]  /*0eb0*/  ISETP.GT.U32.AND P2, PT, R28.reuse, R19, PT ;  /* 0x000000131c00720c */ /* 0x040fe20003f44070 */
[C---:B------:R-:W-:Y:S02]  /*0ec0*/  IMAD R21, R28.reuse, R23, R22 ;  /* 0x000000171c157224 */ /* 0x040fe400078e0216 */
[----:B------:R-:W-:Y:S02]  /*0ed0*/  IMAD R23, R28, R27, R26 ;  /* 0x0000001b1c177224 */ /* 0x000fe400078e021a */
[----:B------:R-:W-:-:S02]  /*0ee0*/  IMAD.MOV.U32 R26, RZ, RZ, R16 ;  /* 0x000000ffff1a7224 */ /* 0x000fc400078e0010 */
[C---:B------:R-:W-:Y:S02]  /*0ef0*/  IMAD R22, R28.reuse, R25, R24 ;  /* 0x000000191c167224 */ /* 0x040fe400078e0218 */
[----:B------:R-:W-:Y:S01]  /*0f00*/  @!P6 IMAD.MOV R26, RZ, RZ, -R26 ;  /* 0x000000ffff1ae224 */ /* 0x000fe200078e0a1a */
[C---:B------:R-:W-:Y:S01]  /*0f10*/  ISETP.GT.U32.AND P6, PT, R28.reuse, R17, PT ;  /* 0x000000111c00720c */ /* 0x040fe20003fc4070 */
[----:B------:R-:W-:Y:S02]  /*0f20*/  IMAD.MOV.U32 R14, RZ, RZ, R9 ;  /* 0x000000ffff0e7224 */ /* 0x000fe400078e0009 */
[----:B------:R-:W-:Y:S01]  /*0f30*/  IMAD.MOV.U32 R16, RZ, RZ, R11 ;  /* 0x000000ffff107224 */ /* 0x000fe200078e000b */
[----:B------:R-:W-:Y:S01]  /*0f40*/  LOP3.LUT R11, RZ, R95, RZ, 0x33, !PT ;  /* 0x0000005fff0b7212 */ /* 0x000fe200078e33ff */
[C---:B------:R-:W-:Y:S01]  /*0f50*/  IMAD R24, R28.reuse, R2, R29 ;  /* 0x000000021c187224 */ /* 0x040fe200078e021d */
[----:B------:R-:W-:Y:S01]  /*0f60*/  LOP3.LUT R2, R79, 0x3f, RZ, 0xc0, !PT ;  /* 0x0000003f4f027812 */ /* 0x000fe200078ec0ff */
[----:B------:R-:W-:Y:S01]  /*0f70*/  @!P5 IMAD.IADD R15, R15, 0x1, -R28 ;  /* 0x000000010f0fd824 */ /* 0x000fe200078e0a1c */
[C---:B------:R-:W-:Y:S01]  /*0f80*/  ISETP.GT.U32.AND P5, PT, R28.reuse, R22, PT ;  /* 0x000000161c00720c */ /* 0x040fe20003fa4070 */
[----:B------:R-:W-:Y:S01]  /*0f90*/  @!P1 IMAD.MOV R14, RZ, RZ, -R14 ;  /* 0x000000ffff0e9224 */ /* 0x000fe200078e0a0e */
[C---:B------:R-:W-:Y:S01]  /*0fa0*/  ISETP.GT.U32.AND P1, PT, R28.reuse, R18, PT ;  /* 0x000000121c00720c */ /* 0x040fe20003f24070 */
[----:B------:R-:W-:Y:S01]  /*0fb0*/  @!P3 IMAD.MOV R16, RZ, RZ, -R16 ;  /* 0x000000ffff10b224 */ /* 0x000fe200078e0a10 */
[C---:B------:R-:W-:Y:S01]  /*0fc0*/  ISETP.GT.U32.AND P3, PT, R28.reuse, R7, PT ;  /* 0x000000071c00720c */ /* 0x040fe20003f64070 */
[--C-:B------:R-:W-:Y:S01]  /*0fd0*/  @!P2 IMAD.IADD R19, R19, 0x1, -R28.reuse ;  /* 0x000000011313a824 */ /* 0x100fe200078e0a1c */
[----:B------:R-:W-:Y:S01]  /*0fe0*/  ISETP.GT.U32.AND P2, PT, R28, R24, PT ;  /* 0x000000181c00720c */ /* 0x000fe20003f44070 */
[----:B------:R-:W-:Y:S01]  /*0ff0*/  VIADD R3, R2, UR4 ;  /* 0x0000000402037c36 */ /* 0x000fe20008000000 */
[----:B------:R-:W-:Y:S01]  /*1000*/  UMOV UR4, 0x400 ;  /* 0x0000040000047882 */ /* 0x000fe20000000000 */
[--C-:B------:R-:W-:Y:S01]  /*1010*/  @!P4 IMAD.IADD R13, R13, 0x1, -R28.reuse ;  /* 0x000000010d0dc824 */ /* 0x100fe200078e0a1c */
[C---:B------:R-:W-:Y:S01]  /*1020*/  ISETP.GT.U32.AND P4, PT, R28.reuse, R21, PT ;  /* 0x000000151c00720c */ /* 0x040fe20003f84070 */
[--C-:B------:R-:W-:Y:S01]  /*1030*/  @!P6 IMAD.IADD R17, R17, 0x1, -R28.reuse ;  /* 0x000000011111e824 */ /* 0x100fe200078e0a1c */
[----:B------:R-:W-:Y:S01]  /*1040*/  ISETP.GT.U32.AND P6, PT, R28, R23, PT ;  /* 0x000000171c00720c */ /* 0x000fe20003fc4070 */
[--C-:B------:R-:W-:Y:S01]  /*1050*/  @!P5 IMAD.IADD R22, R22, 0x1, -R28.reuse ;  /* 0x000000011616d824 */ /* 0x100fe200078e0a1c */
[----:B------:R-:W-:Y:S01]  /*1060*/  IABS R5, R3 ;  /* 0x0000000300057213 */ /* 0x000fe20000000000 */
[--C-:B------:R-:W-:Y:S01]  /*1070*/  @!P1 IMAD.IADD R18, R18, 0x1, -R28.reuse ;  /* 0x0000000112129824 */ /* 0x100fe200078e0a1c */
[----:B------:R-:W-:Y:S01]  /*1080*/  ISETP.GE.AND P1, PT, R31, RZ, PT ;  /* 0x000000ff1f00720c */ /* 0x000fe20003f26270 */
[--C-:B------:R-:W-:Y:S01]  /*1090*/  @!P3 IMAD.IADD R7, R7, 0x1, -R28.reuse ;  /* 0x000000010707b824 */ /* 0x100fe200078e0a1c */
[----:B------:R-:W-:Y:S01]  /*10a0*/  ISETP.GE.AND P3, PT, R32, RZ, PT ;  /* 0x000000ff2000720c */ /* 0x000fe20003f66270 */
[----:B------:R-:W-:Y:S01]  /*10b0*/  @!P2 IMAD.IADD R24, R24, 0x1, -R28 ;  /* 0x000000011818a824 */ /* 0x000fe200078e0a1c */
[----:B------:R-:W-:Y:S01]  /*10c0*/  ISETP.GT.U32.AND P2, PT, R28, R22, PT ;  /* 0x000000161c00720c */ /* 0x000fe20003f44070 */
[----:B------:R-:W-:Y:S01]  /*10d0*/  IMAD.HI.U32 R6, R6, R5, RZ ;  /* 0x0000000506067227 */ /* 0x000fe200078e00ff */
[----:B------:R-:W-:Y:S01]  /*10e0*/  ISETP.GE.AND P5, PT, R34, RZ, PT ;  /* 0x000000ff2200720c */ /* 0x000fe20003fa6270 */
[----:B------:R-:W-:-:S02]  /*10f0*/  ULEA UR7, UR7, UR4, 0x18 ;  /* 0x0000000407077291 */ /* 0x000fc4000f8ec03f */
[----:B------:R-:W-:Y:S01]  /*1100*/  @!P0 IMAD.MOV R13, RZ, RZ, -R13 ;  /* 0x000000ffff0d8224 */ /* 0x000fe200078e0a0d */
[----:B------:R-:W-:Y:S01]  /*1110*/  ISETP.GT.U32.AND P0, PT, R28, R7, PT ;  /* 0x000000071c00720c */ /* 0x000fe20003f04070 */
[----:B------:R-:W-:Y:S02]  /*1120*/  IMAD.MOV R6, RZ, RZ, -R6 ;  /* 0x000000ffff067224 */ /* 0x000fe400078e0a06 */
[--C-:B------:R-:W-:Y:S01]  /*1130*/  @!P4 IMAD.IADD R21, R21, 0x1, -R28.reuse ;  /* 0x000000011515c824 */ /* 0x100fe200078e0a1c */
[----:B------:R-:W-:Y:S01]  /*1140*/  ISETP.GE.AND P4, PT, R33, RZ, PT ;  /* 0x000000ff2100720c */ /* 0x000fe20003f86270 */
[--C-:B------:R-:W-:Y:S01]  /*1150*/  @!P6 IMAD.IADD R23, R23, 0x1, -R28.reuse ;  /* 0x000000011717e824 */ /* 0x100fe200078e0a1c */
[----:B------:R-:W-:Y:S01]  /*1160*/  ISETP.GE.AND P6, PT, R35, RZ, PT ;  /* 0x000000ff2300720c */ /* 0x000fe20003fc6270 */
[----:B------:R-:W-:Y:S02]  /*1170*/  IMAD.MOV.U32 R20, RZ, RZ, R19 ;  /* 0x000000ffff147224 */ /* 0x000fe400078e0013 */
[----:B------:R-:W-:Y:S01]  /*1180*/  IMAD R19, R4, R6, R5 ;  /* 0x0000000604137224 */ /* 0x000fe200078e0205 */
[----:B------:R-:W-:Y:S01]  /*1190*/  LEA.HI R5, R79, 0xe, RZ, 0x1a ;  /* 0x0000000e4f057811 */ /* 0x000fe200078fd0ff */
[----:B------:R-:W-:Y:S01]  /*11a0*/  @!P1 IMAD.MOV R15, RZ, RZ, -R15 ;  /* 0x000000ffff0f9224 */ /* 0x000fe200078e0a0f */
[C---:B------:R-:W-:Y:S01]  /*11b0*/  ISETP.GT.U32.AND P1, PT, R28.reuse, R21, PT ;  /* 0x000000151c00720c */ /* 0x040fe20003f24070 */
[----:B------:R-:W-:Y:S01]  /*11c0*/  @!P3 IMAD.MOV R17, RZ, RZ, -R17 ;  /* 0x000000ffff11b224 */ /* 0x000fe200078e0a11 */
[----:B------:R-:W-:Y:S01]  /*11d0*/  ISETP.GT.U32.AND P3, PT, R28, R23, PT ;  /* 0x000000171c00720c */ /* 0x000fe20003f64070 */
[--C-:B------:R-:W-:Y:S01]  /*11e0*/  @!P2 IMAD.IADD R22, R22, 0x1, -R28.reuse ;  /* 0x000000011616a824 */ /* 0x100fe200078e0a1c */
[----:B------:R-:W-:Y:S01]  /*11f0*/  ISETP.GT.U32.AND P2, PT, R4, R19, PT ;  /* 0x000000130400720c */ /* 0x000fe20003f44070 */
[----:B------:R-:W-:Y:S01]  /*1200*/  @!P0 IMAD.IADD R7, R7, 0x1, -R28 ;  /* 0x0000000107078824 */ /* 0x000fe200078e0a1c */
[----:B------:R-:W-:Y:S01]  /*1210*/  ISETP.GE.AND P0, PT, R37, RZ, PT ;  /* 0x000000ff2500720c */ /* 0x000fe20003f06270 */
[----:B------:R-:W-:Y:S01]  /*1220*/  @!P4 IMAD.MOV R18, RZ, RZ, -R18 ;  /* 0x000000ffff12c224 */ /* 0x000fe200078e0a12 */
[----:B------:R-:W-:Y:S01]  /*1230*/  ISETP.GT.U32.AND P4, PT, R28, R24, PT ;  /* 0x000000181c00720c */ /* 0x000fe20003f84070 */
[----:B------:R-:W-:Y:S01]  /*1240*/  @!P5 IMAD.MOV R20, RZ, RZ, -R20 ;  /* 0x000000ffff14d224 */ /* 0x000fe200078e0a14 */
[----:B------:R-:W-:Y:S01]  /*1250*/  ISETP.GE.AND P5, PT, R36, RZ, PT ;  /* 0x000000ff2400720c */ /* 0x000fe20003fa6270 */
[----:B------:R-:W-:Y:S01]  /*1260*/  IMAD.MOV.U32 R6, RZ, RZ, R7 ;  /* 0x000000ffff067224 */ /* 0x000fe200078e0007 */
[----:B------:R-:W-:Y:S01]  /*1270*/  SHF.R.U32.HI R7, RZ, 0x6, R79 ;  /* 0x00000006ff077819 */ /* 0x000fe2000001164f */
[--C-:B------:R-:W-:Y:S01]  /*1280*/  @!P1 IMAD.IADD R21, R21, 0x1, -R28.reuse ;  /* 0x0000000115159824 */ /* 0x100fe200078e0a1c */
[----:B------:R-:W-:Y:S01]  /*1290*/  ISETP.GE.AND P1, PT, R38, RZ, PT ;  /* 0x000000ff2600720c */ /* 0x000fe20003f26270 */
[----:B------:R-:W-:Y:S01]  /*12a0*/  @!P3 IMAD.IADD R23, R23, 0x1, -R28 ;  /* 0x000000011717b824 */ /* 0x000fe200078e0a1c */
[----:B------:R-:W-:Y:S01]  /*12b0*/  ISETP.GE.AND P3, PT, R30, RZ, PT ;  /* 0x000000ff1e00720c */ /* 0x000fe20003f66270 */
[----:B------:R-:W-:Y:S01]  /*12c0*/  @!P2 IMAD.IADD R19, R19, 0x1, -R4 ;  /* 0x000000011313a824 */ /* 0x000fe200078e0a04 */
[----:B------:R-:W-:Y:S01]  /*12d0*/  SGXT.U32 R7, R7, 0x1 ;  /* 0x000000010707781a */ /* 0x000fe20000000000 */
[----:B------:R-:W-:-:S02]  /*12e0*/  @!P0 IMAD.MOV R22, RZ, RZ, -R22 ;  /* 0x000000ffff168224 */ /* 0x000fc400078e0a16 */
[----:B------:R-:W-:Y:S01]  /*12f0*/  @!P4 IMAD.IADD R24, R24, 0x1, -R28 ;  /* 0x000000011818c824 */ /* 0x000fe200078e0a1c */
[----:B------:R-:W-:Y:S01]  /*1300*/  ISETP.GT.U32.AND P0, PT, R4, R19, PT ;  /* 0x000000130400720c */ /* 0x000fe20003f04070 */
[----:B------:R-:W-:Y:S01]  /*1310*/  @!P6 IMAD.MOV R6, RZ, RZ, -R6 ;  /* 0x000000ffff06e224 */ /* 0x000fe200078e0a06 */
[----:B------:R-:W-:Y:S01]  /*1320*/  ISETP.NE.AND P4, PT, R95, RZ, PT ;  /* 0x000000ff5f00720c */ /* 0x000fe20003f85270 */
[----:B------:R-:W-:Y:S01]  /*1330*/  @!P5 IMAD.MOV R21, RZ, RZ, -R21 ;  /* 0x000000ffff15d224 */ /* 0x000fe200078e0a15 */
[----:B------:R-:W-:Y:S01]  /*1340*/  ISETP.GT.AND P6, PT, R90, 0x1f, PT ;  /* 0x0000001f5a00780c */ /* 0x000fe20003fc4270 */
[----:B------:R-:W-:Y:S01]  /*1350*/  @!P1 IMAD.MOV R23, RZ, RZ, -R23 ;  /* 0x000000ffff179224 */ /* 0x000fe200078e0a17 */
[C---:B------:R-:W-:Y:S01]  /*1360*/  SEL R91, R11.reuse, R10, !P4 ;  /* 0x0000000a0b5b7207 */ /* 0x040fe20006000000 */
[----:B------:R-:W-:Y:S01]  /*1370*/  @!P3 IMAD.MOV R24, RZ, RZ, -R24 ;  /* 0x000000ffff18b224 */ /* 0x000fe200078e0a18 */
[----:B------:R-:W-:Y:S01]  /*1380*/  SEL R96, R11, R8, !P4 ;  /* 0x000000080b607207 */ /* 0x000fe20006000000 */
[----:B---3--:R-:W-:Y:S01]  /*1390*/  IMAD R9, R7, R92, RZ ;  /* 0x0000005c07097224 */ /* 0x008fe200078e02ff */
[----:B------:R-:W-:Y:S01]  /*13a0*/  SEL R97, R11, R12, !P4 ;  /* 0x0000000c0b617207 */ /* 0x000fe20006000000 */
[----:B------:R-:W-:Y:S01]  /*13b0*/  IMAD R126, R5, R92, RZ ;  /* 0x0000005c057e7224 */ /* 0x000fe200078e02ff */
[----:B------:R-:W-:Y:S01]  /*13c0*/  SEL R98, R11, R14, !P4 ;  /* 0x0000000e0b627207 */ /* 0x000fe20006000000 */
[----:B------:R-:W-:Y:S01]  /*13d0*/  @!P0 IMAD.IADD R19, R19, 0x1, -R4 ;  /* 0x0000000113138824 */ /* 0x000fe200078e0a04 */
[C---:B------:R-:W-:Y:S01]  /*13e0*/  SEL R99, R11.reuse, R16, !P4 ;  /* 0x000000100b637207 */ /* 0x040fe20006000000 */
[----:B------:R-:W-:Y:S01]  /*13f0*/  IMAD.SHL.U32 R14, R126, 0x4, RZ ;  /* 0x000000047e0e7824 */ /* 0x000fe200078e00ff */
[----:B------:R-:W-:Y:S01]  /*1400*/  SEL R112, R11, R13, !P4 ;  /* 0x0000000d0b707207 */ /* 0x000fe20006000000 */
[----:B------:R-:W-:Y:S01]  /*1410*/  IMAD R91, R91, UR5, RZ ;  /* 0x000000055b5b7c24 */ /* 0x000fe2000f8e02ff */
[C---:B------:R-:W-:Y:S01]  /*1420*/  SEL R113, R11.reuse, R15, !P4 ;  /* 0x0000000f0b717207 */ /* 0x040fe20006000000 */
[----:B------:R-:W-:Y:S01]  /*1430*/  IMAD R96, R96, UR5, RZ ;  /* 0x0000000560607c24 */ /* 0x000fe2000f8e02ff */
        /* <DEDUP_REMOVED lines=17> */
[C---:B------:R-:W-:Y:S01]  /*1550*/  IMAD R11, R92.reuse, 0x2, R9 ;  /* 0x000000025c0b7824 */ /* 0x040fe200078e0209 */
[----:B------:R-:W-:Y:S01]  /*1560*/  SEL R70, RZ, 0x4, !P6 ;  /* 0x00000004ff467807 */ /* 0x000fe20007000000 */
[----:B------:R-:W-:Y:S01]  /*1570*/  IMAD R117, R117, UR5, RZ ;  /* 0x0000000575757c24 */ /* 0x000fe2000f8e02ff */
[-C--:B------:R-:W-:Y:S01]  /*1580*/  ISETP.GE.AND P0, PT, R5, R140.reuse, PT ;  /* 0x0000008c0500720c */ /* 0x080fe20003f06270 */
[----:B------:R-:W-:Y:S01]  /*1590*/  IMAD R13, R92, 0x2, R11 ;  /* 0x000000025c0d7824 */ /* 0x000fe200078e020b */
[-C--:B------:R-:W-:Y:S01]  /*15a0*/  ISETP.GE.AND P2, PT, R7, R140.reuse, PT ;  /* 0x0000008c0700720c */ /* 0x080fe20003f46270 */
[----:B------:R-:W-:Y:S01]  /*15b0*/  IMAD R118, R118, UR5, RZ ;  /* 0x0000000576767c24 */ /* 0x000fe2000f8e02ff */
[----:B------:R-:W-:Y:S01]  /*15c0*/  SEL R6, R70, RZ, !P0 ;  /* 0x000000ff46067207 */ /* 0x000fe20004000000 */
[----:B------:R-:W-:Y:S01]  /*15d0*/  IMAD R17, R92, 0x2, R13 ;  /* 0x000000025c117824 */ /* 0x000fe200078e020d */
[----:B------:R-:W-:Y:S01]  /*15e0*/  SEL R4, R70, RZ, !P2 ;  /* 0x000000ff46047207 */ /* 0x000fe20005000000 */
[----:B------:R-:W-:Y:S01]  /*15f0*/  IMAD R119, R119, UR5, RZ ;  /* 0x0000000577777c24 */ /* 0x000fe2000f8e02ff */
[----:B------:R-:W-:Y:S01]  /*1600*/  ISETP.NE.U32.AND P0, PT, R6, RZ, PT ;  /* 0x000000ff0600720c */ /* 0x000fe20003f05070 */
[----:B------:R-:W-:Y:S01]  /*1610*/  IMAD.MOV.U32 R6, RZ, RZ, R19 ;  /* 0x000000ffff067224 */ /* 0x000fe200078e0013 */
[----:B------:R-:W-:Y:S01]  /*1620*/  ISETP.GE.AND P2, PT, R3, RZ, PT ;  /* 0x000000ff0300720c */ /* 0x000fe20003f46270 */
[----:B------:R-:W-:Y:S01]  /*1630*/  IMAD R19, R92, 0x2, R17 ;  /* 0x000000025c137824 */ /* 0x000fe200078e0211 */
[----:B------:R-:W-:Y:S01]  /*1640*/  ISETP.NE.AND P1, PT, R94, RZ, PT ;  /* 0x000000ff5e00720c */ /* 0x000fe20003f25270 */
[----:B------:R-:W-:Y:S01]  /*1650*/  IMAD R120, R120, UR5, RZ ;  /* 0x0000000578787c24 */ /* 0x000fe2000f8e02ff */
[----:B------:R-:W-:Y:S01]  /*1660*/  LEA.HI R15, R79, 0x1e, RZ, 0x1a ;  /* 0x0000001e4f0f7811 */ /* 0x000fe200078fd0ff */
[C---:B------:R-:W-:Y:S01]  /*1670*/  IMAD R133, R92.reuse, 0x2, R19 ;  /* 0x000000025c857824 */ /* 0x040fe200078e0213 */
[----:B------:R-:W-:Y:S01]  /*1680*/  LOP3.LUT R21, R7, 0x2, RZ, 0xfc, !PT ;  /* 0x0000000207157812 */ /* 0x000fe200078efcff */
[----:B------:R-:W-:Y:S01]  /*1690*/  IMAD R121, R121, UR5, RZ ;  /* 0x0000000579797c24 */ /* 0x000fe2000f8e02ff */
[-C--:B------:R-:W-:Y:S01]  /*16a0*/  ISETP.GE.AND P4, PT, R15, R140.reuse, PT ;  /* 0x0000008c0f00720c */ /* 0x080fe20003f86270 */
[----:B------:R-:W-:Y:S01]  /*16b0*/  IMAD R131, R92, 0x2, R133 ;  /* 0x000000025c837824 */ /* 0x000fe200078e0285 */
[----:B------:R-:W-:Y:S01]  /*16c0*/  ISETP.NE.U32.AND P3, PT, R4, RZ, PT ;  /* 0x000000ff0400720c */ /* 0x000fe20003f65070 */
[----:B------:R-:W-:Y:S01]  /*16d0*/  IMAD R123, R123, UR5, RZ ;  /* 0x000000057b7b7c24 */ /* 0x000fe2000f8e02ff */
[----:B------:R-:W-:Y:S01]  /*16e0*/  SEL R8, R70, RZ, !P4 ;  /* 0x000000ff46087207 */ /* 0x000fe20006000000 */
[----:B------:R-:W-:Y:S01]  /*16f0*/  @!P2 IMAD.MOV R6, RZ, RZ, -R6 ;  /* 0x000000ffff06a224 */ /* 0x000fe200078e0a06 */
[----:B------:R-:W-:Y:S01]  /*1700*/  ISETP.GE.AND P4, PT, R21, R140, PT ;  /* 0x0000008c1500720c */ /* 0x000fe20003f86270 */
[C---:B------:R-:W-:Y:S01]  /*1710*/  IMAD R129, R92.reuse, 0x4, R131 ;  /* 0x000000045c817824 */ /* 0x040fe200078e0283 */
[----:B------:R-:W-:Y:S01]  /*1720*/  @!P1 LOP3.LUT R6, RZ, R94, RZ, 0x33, !PT ;  /* 0x0000005eff069212 */ /* 0x000fe200078e33ff */
[----:B------:R-:W-:Y:S01]  /*1730*/  IMAD.SHL.U32 R12, R131, 0x4, RZ ;  /* 0x00000004830c7824 */ /* 0x000fe200078e00ff */
[----:B------:R-:W-:Y:S01]  /*1740*/  LOP3.LUT R4, R79, 0x1f, RZ, 0xc0, !PT ;  /* 0x0000001f4f047812 */ /* 0x000fe200078ec0ff */
[----:B------:R-:W-:Y:S01]  /*1750*/  IMAD R127, R92, 0x2, R129 ;  /* 0x000000025c7f7824 */ /* 0x000fe200078e0281 */
[----:B------:R-:W-:Y:S01]  /*1760*/  ISETP.NE.U32.AND P2, PT, R8, RZ, PT ;  /* 0x000000ff0800720c */ /* 0x000fe20003f45070 */
[----:B------:R-:W-:Y:S01]  /*1770*/  IMAD R141, R6, R141, RZ ;  /* 0x0000008d068d7224 */ /* 0x000fe200078e02ff */
[----:B------:R-:W-:Y:S01]  /*1780*/  SEL R6, R70, RZ, !P4 ;  /* 0x000000ff46067207 */ /* 0x000fe20006000000 */
[----:B------:R-:W-:Y:S01]  /*1790*/  IMAD R125, R92, 0x2, R127 ;  /* 0x000000025c7d7824 */ /* 0x000fe200078e027f */
[----:B------:R-:W-:Y:S01]  /*17a0*/  ISETP.GE.AND P5, PT, R4, R140, PT ;  /* 0x0000008c0400720c */ /* 0x000fe20003fa6270 */
[----:B------:R-:W-:Y:S01]  /*17b0*/  IMAD.SHL.U32 R89, R141, 0x4, RZ ;  /* 0x000000048d597824 */ /* 0x000fe200078e00ff */
[----:B------:R-:W-:Y:S01]  /*17c0*/  ISETP.NE.U32.AND P6, PT, R6, RZ, PT ;  /* 0x000000ff0600720c */ /* 0x000fe20003fc5070 */
[----:B------:R-:W-:Y:S01]  /*17d0*/  IMAD R23, R92, 0x2, R125 ;  /* 0x000000025c177824 */ /* 0x000fe200078e027d */
[----:B------:R-:W-:Y:S01]  /*17e0*/  SEL R10, R70, RZ, !P5 ;  /* 0x000000ff460a7207 */ /* 0x000fe20006800000 */
[----:B------:R-:W-:Y:S01]  /*17f0*/  IMAD.SHL.U32 R16, R129, 0x4, RZ ;  /* 0x0000000481107824 */ /* 0x000fe200078e00ff */
[----:B------:R-:W-:Y:S01]  /*1800*/  IADD3 R58, P4, R89, UR8, RZ ;  /* 0x00000008593a7c10 */ /* 0x000fe2000ff9e0ff */
[----:B------:R-:W-:Y:S01]  /*1810*/  IMAD R25, R92, 0x2, R23 ;  /* 0x000000025c197824 */ /* 0x000fe200078e0217 */
[----:B------:R-:W-:Y:S01]  /*1820*/  ISETP.NE.U32.AND P1, PT, R10, RZ, PT ;  /* 0x000000ff0a00720c */ /* 0x000fe20003f25070 */
[----:B------:R-:W-:Y:S01]  /*1830*/  IMAD R88, R4, R93, RZ ;  /* 0x0000005d04587224 */ /* 0x000fe200078e02ff */
[----:B------:R-:W-:Y:S01]  /*1840*/  LEA.HI.X.SX32 R60, R141, UR9, 0x2, P4 ;  /* 0x000000098d3c7c11 */ /* 0x000fe2000a0f16ff */
[----:B------:R-:W-:Y:S01]  /*1850*/  IMAD R27, R92, 0x2, R25 ;  /* 0x000000025c1b7824 */ /* 0x000fe200078e0219 */
[-C--:B------:R-:W-:Y:S01]  /*1860*/  LEA R82, P4, R23, R58.reuse, 0x2 ;  /* 0x0000003a17527211 */ /* 0x080fe200078810ff */
[----:B------:R-:W-:Y:S01]  /*1870*/  IMAD.SHL.U32 R8, R88, 0x4, RZ ;  /* 0x0000000458087824 */ /* 0x000fe200078e00ff */
[----:B------:R-:W-:Y:S01]  /*1880*/  LEA R84, P5, R25, R58, 0x2 ;  /* 0x0000003a19547211 */ /* 0x000fe200078a10ff */
[----:B------:R-:W-:Y:S01]  /*1890*/  IMAD R10, R92, 0x2, R27 ;  /* 0x000000025c0a7824 */ /* 0x000fe200078e021b */
[----:B------:R-:W-:Y:S01]  /*18a0*/  LEA.HI.X.SX32 R83, R23, R60, 0x2, P4 ;  /* 0x0000003c17537211 */ /* 0x000fe200020f16ff */
[----:B------:R-:W-:Y:S01]  /*18b0*/  IMAD.SHL.U32 R18, R127, 0x4, RZ ;  /* 0x000000047f127824 */ /* 0x000fe200078e00ff */
[----:B------:R-:W-:Y:S01]  /*18c0*/  LEA R86, P4, R27, R58, 0x2 ;  /* 0x0000003a1b567211 */ /* 0x000fe200078810ff */
[----:B------:R-:W-:Y:S01]  /*18d0*/  IMAD.SHL.U32 R20, R125, 0x4, RZ ;  /* 0x000000047d147824 */ /* 0x000fe200078e00ff */
[----:B------:R-:W-:Y:S01]  /*18e0*/  LEA.HI.X.SX32 R85, R25, R60, 0x2, P5 ;  /* 0x0000003c19557211 */ /* 0x000fe200028f16ff */
[----:B------:R-:W-:Y:S01]  /*18f0*/  IMAD R124, R15, R92, RZ ;  /* 0x0000005c0f7c7224 */ /* 0x000fe200078e02ff */
[----:B------:R-:W-:-:S02]  /*1900*/  LEA.HI.X.SX32 R87, R27, R60, 0x2, P4 ;  /* 0x0000003c1b577211 */ /* 0x000fc400020f16ff */
[CC--:B------:R-:W-:Y:S01]  /*1910*/  LEA R110, P4, R9.reuse, R58.reuse, 0x2 ;  /* 0x0000003a096e7211 */ /* 0x0c0fe200078810ff */
[----:B------:R-:W-:Y:S01]  /*1920*/  IMAD.SHL.U32 R22, R124, 0x4, RZ ;  /* 0x000000047c167824 */ /* 0x000fe200078e00ff */
[C---:B------:R-:W-:Y:S02]  /*1930*/  LEA R100, P5, R10.reuse, R58, 0x2 ;  /* 0x0000003a0a647211 */ /* 0x040fe400078a10ff */
[----:B------:R-:W-:Y:S02]  /*1940*/  LEA.HI.X.SX32 R111, R9, R60, 0x2, P4 ;  /* 0x0000003c096f7211 */ /* 0x000fe400020f16ff */
[----:B------:R-:W-:Y:S02]  /*1950*/  LEA R144, P4, R13, R58, 0x2 ;  /* 0x0000003a0d907211 */ /* 0x000fe400078810ff */
[-C--:B------:R-:W-:Y:S01]  /*1960*/  LEA.HI.X.SX32 R101, R10, R60.reuse, 0x2, P5 ;  /* 0x0000003c0a657211 */ /* 0x080fe200028f16ff */
[----:B------:R-:W-:Y:S01]  /*1970*/  IMAD.SHL.U32 R10, R133, 0x4, RZ ;  /* 0x00000004850a7824 */ /* 0x000fe200078e00ff */
[----:B------:R-:W-:-:S02]  /*1980*/  LEA.HI.X.SX32 R145, R13, R60, 0x2, P4 ;  /* 0x0000003c0d917211 */ /* 0x000fc400020f16ff */
[-C--:B------:R-:W-:Y:S02]  /*1990*/  LEA R138, P4, R19, R58.reuse, 0x2 ;  /* 0x0000003a138a7211 */ /* 0x080fe400078810ff */
[----:B------:R-:W-:Y:S02]  /*19a0*/  LEA R146, P5, R11, R58, 0x2 ;  /* 0x0000003a0b927211 */ /* 0x000fe400078a10ff */
[----:B------:R-:W-:Y:S02]  /*19b0*/  LEA.HI.X.SX32 R139, R19, R60, 0x2, P4 ;  /* 0x0000003c138b7211 */ /* 0x000fe400020f16ff */
[----:B------:R-:W-:Y:S02]  /*19c0*/  IADD3 R134, P4, R12, R58, RZ ;  /* 0x0000003a0c867210 */ /* 0x000fe40007f9e0ff */
[-C--:B------:R-:W-:Y:S02]  /*19d0*/  LEA.HI.X.SX32 R147, R11, R60.reuse, 0x2, P5 ;  /* 0x0000003c0b937211 */ /* 0x080fe400028f16ff */
[----:B------:R-:W-:-:S02]  /*19e0*/  LEA.HI.X.SX32 R135, R131, R60, 0x2, P4 ;  /* 0x0000003c83877211 */ /* 0x000fc400020f16ff */
[CC--:B------:R-:W-:Y:S02]  /*19f0*/  LEA R142, P5, R17.reuse, R58.reuse, 0x2 ;  /* 0x0000003a118e7211 */ /* 0x0c0fe400078a10ff */
[----:B------:R-:W-:Y:S02]  /*1a00*/  IADD3 R102, P4, R14, R58, RZ ;  /* 0x0000003a0e667210 */ /* 0x000fe40007f9e0ff */
[-C--:B------:R-:W-:Y:S02]  /*1a10*/  LEA.HI.X.SX32 R143, R17, R60.reuse, 0x2, P5 ;  /* 0x0000003c118f7211 */ /* 0x080fe400028f16ff */
[----:B------:R-:W-:Y:S02]  /*1a20*/  LEA.HI.X.SX32 R103, R126, R60, 0x2, P4 ;  /* 0x0000003c7e677211 */ /* 0x000fe400020f16ff */
[-C--:B------:R-:W-:Y:S02]  /*1a30*/  IADD3 R136, P5, R10, R58.reuse, RZ ;  /* 0x0000003a0a887210 */ /* 0x080fe40007fbe0ff */
[----:B------:R-:W-:-:S02]  /*1a40*/  IADD3 R104, P4, R16, R58, RZ ;  /* 0x0000003a10687210 */ /* 0x000fc40007f9e0ff */
[-C--:B------:R-:W-:Y:S02]  /*1a50*/  LEA.HI.X.SX32 R137, R133, R60.reuse, 0x2, P5 ;  /* 0x0000003c85897211 */ /* 0x080fe400028f16ff */
[----:B------:R-:W-:Y:S02]  /*1a60*/  LEA.HI.X.SX32 R105, R129, R60, 0x2, P4 ;  /* 0x0000003c81697211 */ /* 0x000fe400020f16ff */
[----:B------:R-:W-:Y:S02]  /*1a70*/  IADD3 R28, P5, R8, UR10, RZ ;  /* 0x0000000a081c7c10 */ /* 0x000fe4000ffbe0ff */
[----:B------:R-:W-:Y:S02]  /*1a80*/  IADD3 R106, P4, R18, R58, RZ ;  /* 0x0000003a126a7210 */ /* 0x000fe40007f9e0ff */
[----:B------:R-:W-:Y:S02]  /*1a90*/  LEA.HI.X.SX32 R24, R88, UR11, 0x2, P5 ;  /* 0x0000000b58187c11 */ /* 0x000fe4000a8f16ff */
[----:B------:R-:W-:-:S02]  /*1aa0*/  LEA.HI.X.SX32 R107, R127, R60, 0x2, P4 ;  /* 0x0000003c7f6b7211 */ /* 0x000fc400020f16ff */
[----:B------:R-:W-:Y:S02]  /*1ab0*/  IADD3 R108, P4, R20, R58, RZ ;  /* 0x0000003a146c7210 */ /* 0x000fe40007f9e0ff */
[----:B------:R-:W-:Y:S02]  /*1ac0*/  LEA R80, P5, R91, R28, 0x2 ;  /* 0x0000001c5b507211 */ /* 0x000fe400078a10ff */
[----:B------:R-:W-:Y:S02]  /*1ad0*/  LEA.HI.X.SX32 R109, R125, R60, 0x2, P4 ;  /* 0x0000003c7d6d7211 */ /* 0x000fe400020f16ff */
[----:B------:R-:W-:Y:S02]  /*1ae0*/  LEA.HI.X.SX32 R81, R91, R24, 0x2, P5 ;  /* 0x000000185b517211 */ /* 0x000fe400028f16ff */
[-C--:B------:R-:W-:Y:S02]  /*1af0*/  LEA R42, P4, R96, R28.reuse, 0x2 ;  /* 0x0000001c602a7211 */ /* 0x080fe400078810ff */
[----:B------:R-:W-:-:S02]  /*1b00*/  LEA R54, P5, R97, R28, 0x2 ;  /* 0x0000001c61367211 */ /* 0x000fc400078a10ff */
[-C--:B------:R-:W-:Y:S02]  /*1b10*/  LEA.HI.X.SX32 R43, R96, R24.reuse, 0x2, P4 ;  /* 0x00000018602b7211 */ /* 0x080fe400020f16ff */
[----:B------:R-:W-:Y:S02]  /*1b20*/  LEA.HI.X.SX32 R55, R97, R24, 0x2, P5 ;  /* 0x0000001861377211 */ /* 0x000fe400028f16ff */
[CC--:B------:R-:W-:Y:S02]  /*1b30*/  LEA R40, P4, R98.reuse, R28.reuse, 0x2 ;  /* 0x0000001c62287211 */ /* 0x0c0fe400078810ff */
[C---:B------:R-:W-:Y:S02]  /*1b40*/  LEA R26, P5, R99.reuse, R28, 0x2 ;  /* 0x0000001c631a7211 */ /* 0x040fe400078a10ff */
[-C--:B------:R-:W-:Y:S02]  /*1b50*/  LEA.HI.X.SX32 R41, R98, R24.reuse, 0x2, P4 ;  /* 0x0000001862297211 */ /* 0x080fe400020f16ff */
[----:B------:R-:W-:-:S02]  /*1b60*/  LEA.HI.X.SX32 R27, R99, R24, 0x2, P5 ;  /* 0x00000018631b7211 */ /* 0x000fc400028f16ff */
[CC--:B------:R-:W-:Y:S02]  /*1b70*/  LEA R38, P4, R112.reuse, R28.reuse, 0x2 ;  /* 0x0000001c70267211 */ /* 0x0c0fe400078810ff */
[C---:B------:R-:W-:Y:S02]  /*1b80*/  LEA R52, P5, R113.reuse, R28, 0x2 ;  /* 0x0000001c71347211 */ /* 0x040fe400078a10ff */
[-C--:B------:R-:W-:Y:S02]  /*1b90*/  LEA.HI.X.SX32 R39, R112, R24.reuse, 0x2, P4 ;  /* 0x0000001870277211 */ /* 0x080fe400020f16ff */
        /* <DEDUP_REMOVED lines=10> */
[----:B------:R-:W-:Y:S02]  /*1c40*/  LEA R46, P5, R119, R28, 0x2 ;  /* 0x0000001c772e7211 */ /* 0x000fe400078a10ff */
[----:B------:R-:W-:Y:S02]  /*1c50*/  LOP3.LUT R6, R79, 0x40, RZ, 0xc0, !PT ;  /* 0x000000404f067812 */ /* 0x000fe400078ec0ff */
[-C--:B------:R-:W-:Y:S02]  /*1c60*/  LEA.HI.X.SX32 R33, R118, R24.reuse, 0x2, P4 ;  /* 0x0000001876217211 */ /* 0x080fe400020f16ff */
[----:B------:R-:W-:Y:S02]  /*1c70*/  LEA.HI.X.SX32 R47, R119, R24, 0x2, P5 ;  /* 0x00000018772f7211 */ /* 0x000fe400028f16ff */
[----:B------:R-:W-:-:S02]  /*1c80*/  LEA R30, P4, R120, R28, 0x2 ;  /* 0x0000001c781e7211 */ /* 0x000fc400078810ff */
[----:B------:R-:W-:Y:S02]  /*1c90*/  LEA R44, P5, R121, R28, 0x2 ;  /* 0x0000001c792c7211 */ /* 0x000fe400078a10ff */
[----:B------:R-:W-:Y:S02]  /*1ca0*/  LOP3.LUT R23, R7, 0x4, RZ, 0xfc, !PT ;  /* 0x0000000407177812 */ /* 0x000fe400078efcff */
[----:B------:R-:W-:Y:S02]  /*1cb0*/  SHF.R.U32.HI R59, RZ, 0x4, R6 ;  /* 0x00000004ff3b7819 */ /* 0x000fe40000011606 */
[-C--:B------:R-:W-:Y:S02]  /*1cc0*/  LEA.HI.X.SX32 R31, R120, R24.reuse, 0x2, P4 ;  /* 0x00000018781f7211 */ /* 0x080fe400020f16ff */
[----:B------:R-:W-:Y:S01]  /*1cd0*/  LEA.HI.X.SX32 R45, R121, R24, 0x2, P5 ;  /* 0x00000018792d7211 */ /* 0x000fe200028f16ff */
[----:B------:R-:W-:Y:S01]  /*1ce0*/  IMAD R59, R2, 0x80, R59 ;  /* 0x00000080023b7824 */ /* 0x000fe200078e023b */
[----:B------:R-:W-:-:S02]  /*1cf0*/  LEA R28, P4, R123, R28, 0x2 ;  /* 0x0000001c7b1c7211 */ /* 0x000fc400078810ff */
[----:B------:R-:W-:Y:S02]  /*1d00*/  ISETP.GE.AND P5, PT, R23, R140, PT ;  /* 0x0000008c1700720c */ /* 0x000fe40003fa6270 */
[----:B------:R-:W-:Y:S02]  /*1d10*/  LEA.HI.X.SX32 R29, R123, R24, 0x2, P4 ;  /* 0x000000187b1d7211 */ /* 0x000fe400020f16ff */
[----:B------:R-:W-:Y:S02]  /*1d20*/  SEL R61, R70, RZ, !P5 ;  /* 0x000000ff463d7207 */ /* 0x000fe40006800000 */
[----:B------:R-:W-:Y:S02]  /*1d30*/  LOP3.LUT R57, R7, 0x6, RZ, 0xfc, !PT ;  /* 0x0000000607397812 */ /* 0x000fe400078efcff */
[----:B------:R-:W-:Y:S01]  /*1d40*/  IADD3 R24, P5, R22, R58, RZ ;  /* 0x0000003a16187210 */ /* 0x000fe20007fbe0ff */
[----:B------:R-:W-:Y:S01]  /*1d50*/  IMAD.IADD R58, R56, 0x1, R59 ;  /* 0x00000001383a7824 */ /* 0x000fe200078e023b */
[----:B------:R-:W-:-:S02]  /*1d60*/  ISETP.GE.AND P4, PT, R57, R140, PT ;  /* 0x0000008c3900720c */ /* 0x000fc40003f86270 */
[----:B------:R-:W-:Y:S01]  /*1d70*/  LEA.HI.X.SX32 R25, R124, R60, 0x2, P5 ;  /* 0x0000003c7c197211 */ /* 0x000fe200028f16ff */
[----:B------:R-:W-:Y:S01]  /*1d80*/  VIADD R128, R58, UR7 ;  /* 0x000000073a807c36 */ /* 0x000fe20008000000 */
[----:B------:R-:W-:Y:S02]  /*1d90*/  ISETP.NE.U32.AND P5, PT, R61, RZ, PT ;  /* 0x000000ff3d00720c */ /* 0x000fe40003fa5070 */
[C---:B------:R-:W-:Y:S02]  /*1da0*/  LOP3.LUT R59, R7.reuse, 0x8, RZ, 0xfc, !PT ;  /* 0x00000008073b7812 */ /* 0x040fe400078efcff */
[----:B------:R-:W-:Y:S01]  /*1db0*/  SEL R62, R70, RZ, !P4 ;  /* 0x000000ff463e7207 */ /* 0x000fe20006000000 */
[----:B------:R-:W-:Y:S01]  /*1dc0*/  @!PT LDS RZ, [RZ] ;  /* 0x00000000fffff984 */ /* 0x000fe20000000800 */
[----:B------:R-:W-:Y:S01]  /*1dd0*/  @!PT LDS RZ, [RZ] ;  /* 0x00000000fffff984 */ /* 0x000fe20000000800 */
[----:B------:R-:W-:Y:S01]  /*1de0*/  @!PT LDS RZ, [RZ] ;  /* 0x00000000fffff984 */ /* 0x000fe20000000800 */
[----:B------:R1:W-:Y:S01]  /*1df0*/  LDGSTS.E [R128], desc[UR14][R110.64], P3 ;  /* 0x000000006e807fae */ /* 0x0003e2000992184e */
[----:B------:R-:W-:Y:S02]  /*1e00*/  LOP3.LUT R61, R7, 0xa, RZ, 0xfc, !PT ;  /* 0x0000000a073d7812 */ /* 0x000fe400078efcff */
[----:B------:R-:W-:Y:S01]  /*1e10*/  LOP3.LUT R60, R58, 0x10, RZ, 0x3c, !PT ;  /* 0x000000103a3c7812 */ /* 0x000fe200078e3cff */
[----:B------:R2:W-:Y:S01]  /*1e20*/  LDGSTS.E [R128+0x8], desc[UR14][R146.64], P6 ;  /* 0x0000800092807fae */ /* 0x0005e2000b12184e */
[----:B------:R-:W-:-:S02]  /*1e30*/  ISETP.GE.AND P3, PT, R59, R140, PT ;  /* 0x0000008c3b00720c */ /* 0x000fc40003f66270 */
[----:B------:R-:W-:Y:S01]  /*1e40*/  ISETP.NE.U32.AND P4, PT, R62, RZ, PT ;  /* 0x000000ff3e00720c */ /* 0x000fe20003f85070 */
[----:B------:R-:W-:Y:S01]  /*1e50*/  VIADD R165, R60, UR7 ;  /* 0x000000073ca57c36 */ /* 0x000fe20008000000 */
[----:B------:R-:W-:Y:S02]  /*1e60*/  LOP3.LUT R63, R7, 0xc, RZ, 0xfc, !PT ;  /* 0x0000000c073f7812 */ /* 0x000fe400078efcff */
[-C--:B------:R-:W-:Y:S02]  /*1e70*/  ISETP.GE.AND P6, PT, R61, R140.reuse, PT ;  /* 0x0000008c3d00720c */ /* 0x080fe40003fc6270 */
[----:B------:R-:W-:Y:S01]  /*1e80*/  SEL R62, R70, RZ, !P3 ;  /* 0x000000ff463e7207 */ /* 0x000fe20005800000 */
[----:B------:R3:W-:Y:S01]  /*1e90*/  LDGSTS.E [R165], desc[UR14][R144.64], P5 ;  /* 0x0000000090a57fae */ /* 0x0007e2000a92184e */
[----:B------:R-:W-:Y:S02]  /*1ea0*/  LOP3.LUT R65, R7, 0x10, RZ, 0xfc, !PT ;  /* 0x0000001007417812 */ /* 0x000fe400078efcff */
[----:B------:R-:W-:-:S02]  /*1eb0*/  ISETP.GE.AND P3, PT, R63, R140, PT ;  /* 0x0000008c3f00720c */ /* 0x000fc40003f66270 */
[----:B------:R-:W-:Y:S01]  /*1ec0*/  SEL R64, R70, RZ, !P6 ;  /* 0x000000ff46407207 */ /* 0x000fe20007000000 */
[----:B------:R4:W-:Y:S01]  /*1ed0*/  LDGSTS.E [R165+0x8], desc[UR14][R142.64], P4 ;  /* 0x000080008ea57fae */ /* 0x0009e2000a12184e */
[----:B------:R-:W-:Y:S02]  /*1ee0*/  ISETP.NE.U32.AND P6, PT, R62, RZ, PT ;  /* 0x000000ff3e00720c */ /* 0x000fe40003fc5070 */
[----:B------:R-:W-:Y:S02]  /*1ef0*/  ISETP.GE.AND P5, PT, R65, R140, PT ;  /* 0x0000008c4100720c */ /* 0x000fe40003fa6270 */
[----:B------:R-:W-:Y:S02]  /*1f00*/  SEL R66, R70, RZ, !P3 ;  /* 0x000000ff46427207 */ /* 0x000fe40005800000 */
[----:B------:R-:W-:Y:S02]  /*1f10*/  ISETP.NE.U32.AND P3, PT, R64, RZ, PT ;  /* 0x000000ff4000720c */ /* 0x000fe40003f65070 */
[----:B------:R-:W-:-:S02]  /*1f20*/  LOP3.LUT R62, R58, 0x20, RZ, 0x3c, !PT ;  /* 0x000000203a3e7812 */ /* 0x000fc400078e3cff */
[----:B------:R-:W-:Y:S02]  /*1f30*/  SEL R64, R70, RZ, !P5 ;  /* 0x000000ff46407207 */ /* 0x000fe40006800000 */
[----:B------:R-:W-:Y:S01]  /*1f40*/  ISETP.NE.U32.AND P4, PT, R66, RZ, PT ;  /* 0x000000ff4200720c */ /* 0x000fe20003f85070 */
[----:B------:R-:W-:Y:S01]  /*1f50*/  VIADD R163, R62, UR7 ;  /* 0x000000073ea37c36 */ /* 0x000fe20008000000 */
[----:B------:R-:W-:Y:S02]  /*1f60*/  ISETP.NE.U32.AND P5, PT, R64, RZ, PT ;  /* 0x000000ff4000720c */ /* 0x000fe40003fa5070 */
[C---:B------:R-:W-:Y:S02]  /*1f70*/  LOP3.LUT R67, R7.reuse, 0x12, RZ, 0xfc, !PT ;  /* 0x0000001207437812 */ /* 0x040fe400078efcff */
[----:B------:R-:W-:Y:S01]  /*1f80*/  LOP3.LUT R64, R58, 0x30, RZ, 0x3c, !PT ;  /* 0x000000303a407812 */ /* 0x000fe200078e3cff */
[----:B------:R5:W-:Y:S01]  /*1f90*/  LDGSTS.E [R163], desc[UR14][R138.64], P6 ;  /* 0x000000008aa37fae */ /* 0x000be2000b12184e */
[----:B------:R-:W-:-:S02]  /*1fa0*/  LOP3.LUT R69, R7, 0x14, RZ, 0xfc, !PT ;  /* 0x0000001407457812 */ /* 0x000fc400078efcff */
[-C--:B------:R-:W-:Y:S01]  /*1fb0*/  ISETP.GE.AND P6, PT, R67, R140.reuse, PT ;  /* 0x0000008c4300720c */ /* 0x080fe20003fc6270 */
[----:B------:R5:W-:Y:S01]  /*1fc0*/  LDGSTS.E [R163+0x8], desc[UR14][R136.64], P3 ;  /* 0x0000800088a37fae */ /* 0x000be2000992184e */
[----:B------:R-:W-:Y:S01]  /*1fd0*/  LOP3.LUT R71, R7, 0x16, RZ, 0xfc, !PT ;  /* 0x0000001607477812 */ /* 0x000fe200078efcff */
[----:B------:R-:W-:Y:S01]  /*1fe0*/  VIADD R157, R64, UR7 ;  /* 0x00000007409d7c36 */ /* 0x000fe20008000000 */
[-C--:B------:R-:W-:Y:S02]  /*1ff0*/  ISETP.GE.AND P3, PT, R69, R140.reuse, PT ;  /* 0x0000008c4500720c */ /* 0x080fe40003f66270 */
[----:B------:R-:W-:Y:S02]  /*2000*/  LOP3.LUT R73, R7, 0x18, RZ, 0xfc, !PT ;  /* 0x0000001807497812 */ /* 0x000fe400078efcff */
[----:B------:R-:W-:Y:S01]  /*2010*/  SEL R66, R70, RZ, !P6 ;  /* 0x000000ff46427207 */ /* 0x000fe20007000000 */
[----:B------:R5:W-:Y:S01]  /*2020*/  LDGSTS.E [R157], desc[UR14][R134.64], P4 ;  /* 0x00000000869d7fae */ /* 0x000be2000a12184e */
[----:B------:R-:W-:-:S02]  /*2030*/  ISETP.GE.AND P6, PT, R71, R140, PT ;  /* 0x0000008c4700720c */ /* 0x000fc40003fc6270 */
[C---:B------:R-:W-:Y:S01]  /*2040*/  SEL R68, R70.reuse, RZ, !P3 ;  /* 0x000000ff46447207 */ /* 0x040fe20005800000 */
[----:B------:R5:W-:Y:S01]  /*2050*/  LDGSTS.E [R157+0x8], desc[UR14][R102.64], P0 ;  /* 0x00008000669d7fae */ /* 0x000be2000812184e */
[----:B------:R-:W-:Y:S02]  /*2060*/  ISETP.GE.AND P4, PT, R73, R140, PT ;  /* 0x0000008c4900720c */ /* 0x000fe40003f86270 */
[----:B------:R-:W-:Y:S02]  /*2070*/  SEL R72, R70, RZ, !P6 ;  /* 0x000000ff46487207 */ /* 0x000fe40007000000 */
[----:B------:R-:W-:Y:S02]  /*2080*/  ISETP.NE.U32.AND P3, PT, R66, RZ, PT ;  /* 0x000000ff4200720c */ /* 0x000fe40003f65070 */
[----:B------:R-:W-:Y:S02]  /*2090*/  ISETP.NE.U32.AND P6, PT, R68, RZ, PT ;  /* 0x000000ff4400720c */ /* 0x000fe40003fc5070 */
[----:B------:R-:W-:-:S02]  /*20a0*/  LOP3.LUT R66, R58, 0x40, RZ, 0x3c, !PT ;  /* 0x000000403a427812 */ /* 0x000fc400078e3cff */
[----:B------:R-:W-:Y:S02]  /*20b0*/  SEL R68, R70, RZ, !P4 ;  /* 0x000000ff46447207 */ /* 0x000fe40006000000 */
[----:B------:R-:W-:Y:S01]  /*20c0*/  ISETP.NE.U32.AND P0, PT, R72, RZ, PT ;  /* 0x000000ff4800720c */ /* 0x000fe20003f05070 */
[----:B------:R-:W-:Y:S01]  /*20d0*/  VIADD R155, R66, UR7 ;  /* 0x00000007429b7c36 */ /* 0x000fe20008000000 */
[----:B------:R-:W-:Y:S02]  /*20e0*/  ISETP.NE.U32.AND P4, PT, R68, RZ, PT ;  /* 0x000000ff4400720c */ /* 0x000fe40003f85070 */
[----:B------:R-:W-:Y:S02]  /*20f0*/  LOP3.LUT R68, R58, 0x50, RZ, 0x3c, !PT ;  /* 0x000000503a447812 */ /* 0x000fe400078e3cff */
[C---:B------:R-:W-:Y:S01]  /*2100*/  LOP3.LUT R75, R7.reuse, 0x1a, RZ, 0xfc, !PT ;  /* 0x0000001a074b7812 */ /* 0x040fe200078efcff */
[----:B------:R5:W-:Y:S01]  /*2110*/  LDGSTS.E [R155], desc[UR14][R104.64], P5 ;  /* 0x00000000689b7fae */ /* 0x000be2000a92184e */
[----:B------:R-:W-:Y:S01]  /*2120*/  LOP3.LUT R77, R7, 0x1c, RZ, 0xfc, !PT ;  /* 0x0000001c074d7812 */ /* 0x000fe200078efcff */
[----:B------:R-:W-:Y:S01]  /*2130*/  VIADD R153, R68, UR7 ;  /* 0x0000000744997c36 */ /* 0x000fe20008000000 */
[-C--:B------:R-:W-:Y:S01]  /*2140*/  ISETP.GE.AND P5, PT, R75, R140.reuse, PT ;  /* 0x0000008c4b00720c */ /* 0x080fe20003fa6270 */
[----:B------:R5:W-:Y:S01]  /*2150*/  LDGSTS.E [R155+0x8], desc[UR14][R106.64], P3 ;  /* 0x000080006a9b7fae */ /* 0x000be2000992184e */
[----:B------:R-:W-:-:S02]  /*2160*/  ISETP.GE.AND P3, PT, R77, R140, PT ;  /* 0x0000008c4d00720c */ /* 0x000fc40003f66270 */
[C---:B------:R-:W-:Y:S01]  /*2170*/  SEL R72, R70.reuse, RZ, !P5 ;  /* 0x000000ff46487207 */ /* 0x040fe20006800000 */
[----:B------:R5:W-:Y:S01]  /*2180*/  LDGSTS.E [R153], desc[UR14][R108.64], P6 ;  /* 0x000000006c997fae */ /* 0x000be2000b12184e */
[----:B------:R-:W-:Y:S02]  /*2190*/  ISETP.GE.AND P6, PT, R7, R122, PT ;  /* 0x0000007a0700720c */ /* 0x000fe40003fc6270 */
[----:B------:R-:W-:Y:S01]  /*21a0*/  SEL R70, R70, RZ, !P3 ;  /* 0x000000ff46467207 */ /* 0x000fe20005800000 */
[----:B------:R5:W-:Y:S01]  /*21b0*/  LDGSTS.E [R153+0x8], desc[UR14][R82.64], P0 ;  /* 0x0000800052997fae */ /* 0x000be2000812184e */
[----:B------:R-:W-:Y:S02]  /*21c0*/  ISETP.NE.U32.AND P5, PT, R72, RZ, PT ;  /* 0x000000ff4800720c */ /* 0x000fe40003fa5070 */
[----:B------:R-:W-:Y:S02]  /*21d0*/  SEL R72, RZ, 0x4, P6 ;  /* 0x00000004ff487807 */ /* 0x000fe40003000000 */
[----:B------:R-:W-:-:S02]  /*21e0*/  ISETP.NE.U32.AND P0, PT, R70, RZ, PT ;  /* 0x000000ff4600720c */ /* 0x000fc40003f05070 */
[----:B------:R-:W-:Y:S02]  /*21f0*/  ISETP.GE.AND P6, PT, R21, R122, PT ;  /* 0x0000007a1500720c */ /* 0x000fe40003fc6270 */
[----:B------:R-:W-:Y:S02]  /*2200*/  LOP3.LUT R70, R58, 0x60, RZ, 0x3c, !PT ;  /* 0x000000603a467812 */ /* 0x000fe400078e3cff */
[----:B------:R-:W-:Y:S02]  /*2210*/  ISETP.GT.AND P3, PT, R90, 0x3f, PT ;  /* 0x0000003f5a00780c */ /* 0x000fe40003f64270 */
[----:B------:R-:W-:Y:S01]  /*2220*/  SEL R76, RZ, 0x4, P6 ;  /* 0x00000004ff4c7807 */ /* 0x000fe20003000000 */
[----:B------:R-:W-:Y:S01]  /*2230*/  VIADD R149, R70, UR7 ;  /* 0x0000000746957c36 */ /* 0x000fe20008000000 */
[----:B------:R-:W-:Y:S01]  /*2240*/  SEL R74, R72, RZ, P3 ;  /* 0x000000ff484a7207 */ /* 0x000fe20001800000 */
[----:B------:R-:W-:Y:S01]  /*2250*/  IMAD.SHL.U32 R72, R79, 0x4, RZ ;  /* 0x000000044f487824 */ /* 0x000fe200078e00ff */
[----:B------:R-:W-:-:S02]  /*2260*/  SEL R76, R76, RZ, P3 ;  /* 0x000000ff4c4c7207 */ /* 0x000fc40001800000 */
[----:B------:R5:W-:Y:S01]  /*2270*/  LDGSTS.E [R149], desc[UR14][R84.64], P4 ;  /* 0x0000000054957fae */ /* 0x000be2000a12184e */
[----:B------:R-:W-:Y:S01]  /*2280*/  ISETP.NE.U32.AND P6, PT, R74, RZ, PT ;  /* 0x000000ff4a00720c */ /* 0x000fe20003fc5070 */
[----:B------:R-:W-:Y:S01]  /*2290*/  IMAD.SHL.U32 R74, R92, 0x20, RZ ;  /* 0x000000205c4a7824 */ /* 0x000fe200078e00ff */
[----:B------:R-:W-:Y:S01]  /*22a0*/  LOP3.LUT R72, R72, 0x1fc, RZ, 0xc0, !PT ;  /* 0x000001fc48487812 */ /* 0x000fe200078ec0ff */
[----:B------:R5:W-:Y:S01]  /*22b0*/  LDGSTS.E [R149+0x8], desc[UR14][R86.64], P5 ;  /* 0x0000800056957fae */ /* 0x000be2000a92184e */
[----:B------:R-:W-:Y:S01]  /*22c0*/  ISETP.NE.U32.AND P4, PT, R76, RZ, PT ;  /* 0x000000ff4c00720c */ /* 0x000fe20003f85070 */
[----:B-1----:R-:W-:Y:S01]  /*22d0*/  IMAD.WIDE R110, R74, 0x4, R110 ;  /* 0x000000044a6e7825 */ /* 0x002fe200078e026e */
[----:B------:R-:W-:Y:S02]  /*22e0*/  LOP3.LUT R76, R58, 0x70, RZ, 0x3c, !PT ;  /* 0x000000703a4c7812 */ /* 0x000fe400078e3cff */
[----:B------:R-:W-:Y:S01]  /*22f0*/  LOP3.LUT R72, R72, 0x30, R151, 0x78, !PT ;  /* 0x0000003048487812 */ /* 0x000fe200078e7897 */
[----:B--2---:R-:W-:-:S03]  /*2300*/  IMAD.WIDE R146, R74, 0x4, R146 ;  /* 0x000000044a927825 */ /* 0x004fc600078e0292 */
[----:B------:R-:W-:Y:S01]  /*2310*/  LOP3.LUT R78, R72, 0x40, RZ, 0x3c, !PT ;  /* 0x00000040484e7812 */ /* 0x000fe200078e3cff */
[----:B------:R-:W-:Y:S02]  /*2320*/  VIADD R161, R76, UR7 ;  /* 0x000000074ca17c36 */ /* 0x000fe40008000000 */
[----:B------:R-:W-:Y:S02]  /*2330*/  VIADD R159, R72, UR7 ;  /* 0x00000007489f7c36 */ /* 0x000fe40008000000 */
[----:B------:R-:W-:Y:S01]  /*2340*/  VIADD R151, R78, UR7 ;  /* 0x000000074e977c36 */ /* 0x000fe20008000000 */
[----:B------:R1:W-:Y:S01]  /*2350*/  LDGSTS.E [R161], desc[UR14][R100.64], P0 ;  /* 0x0000000064a17fae */ /* 0x0003e2000812184e */
[-C--:B------:R-:W-:Y:S01]  /*2360*/  ISETP.GE.AND P0, PT, R5, R122.reuse, PT ;  /* 0x0000007a0500720c */ /* 0x080fe20003f06270 */
[C---:B---3--:R-:W-:Y:S02]  /*2370*/  IMAD.WIDE R144, R74.reuse, 0x4, R144 ;  /* 0x000000044a907825 */ /* 0x048fe400078e0290 */
[----:B------:R2:W-:Y:S01]  /*2380*/  LDGSTS.E [R161+0x8], desc[UR14][R24.64], P2 ;  /* 0x0000800018a17fae */ /* 0x0005e2000912184e */
[----:B------:R-:W-:Y:S01]  /*2390*/  SEL R130, RZ, 0x4, P0 ;  /* 0x00000004ff827807 */ /* 0x000fe20000000000 */
[----:B----4-:R-:W-:Y:S01]  /*23a0*/  IMAD.WIDE R142, R74, 0x4, R142 ;  /* 0x000000044a8e7825 */ /* 0x010fe200078e028e */
[----:B------:R-:W-:Y:S01]  /*23b0*/  ISETP.GE.AND P0, PT, R23, R122, PT ;  /* 0x0000007a1700720c */ /* 0x000fe20003f06270 */
[----:B------:R-:W0:Y:S01]  /*23c0*/  LDGDEPBAR ;  /* 0x00000000000079af */ /* 0x000e220000000000 */
[----:B------:R-:W-:Y:S01]  /*23d0*/  SEL R130, R130, RZ, P3 ;  /* 0x000000ff82827207 */ /* 0x000fe20001800000 */
[----:B-----5:R-:W-:-:S02]  /*23e0*/  IMAD.WIDE R138, R74, 0x4, R138 ;  /* 0x000000044a8a7825 */ /* 0x020fc400078e028a */
[----:B------:R-:W-:Y:S01]  /*23f0*/  LDGSTS.E [R159+0x6000], desc[UR14][R80.64], P1 ;  /* 0x06000000509f7fae */ /* 0x000fe2000892184e */
[----:B------:R-:W-:Y:S01]  /*2400*/  ISETP.NE.U32.AND P5, PT, R130, RZ, PT ;  /* 0x000000ff8200720c */ /* 0x000fe20003fa5070 */
[C---:B------:R-:W-:Y:S01]  /*2410*/  IMAD.WIDE R136, R74.reuse, 0x4, R136 ;  /* 0x000000044a887825 */ /* 0x040fe200078e0288 */
[----:B------:R-:W-:Y:S01]  /*2420*/  SEL R130, RZ, 0x4, P0 ;  /* 0x00000004ff827807 */ /* 0x000fe20000000000 */
[----:B------:R-:W-:Y:S01]  /*2430*/  LDGSTS.E [R159+0x6400], desc[UR14][R54.64], P1 ;  /* 0x06400000369f7fae */ /* 0x000fe2000892184e */
[----:B------:R-:W-:Y:S01]  /*2440*/  ISETP.GE.AND P0, PT, R57, R122, PT ;  /* 0x0000007a3900720c */ /* 0x000fe20003f06270 */
[----:B------:R-:W-:Y:S01]  /*2450*/  IMAD.WIDE R134, R74, 0x4, R134 ;  /* 0x000000044a867825 */ /* 0x000fe200078e0286 */
[----:B------:R-:W-:Y:S01]  /*2460*/  SEL R130, R130, RZ, P3 ;  /* 0x000000ff82827207 */ /* 0x000fe20001800000 */
[----:B------:R-:W-:Y:S02]  /*2470*/  LDGSTS.E [R159+0x6800], desc[UR14][R26.64], P1 ;  /* 0x068000001a9f7fae */ /* 0x000fe4000892184e */
[----:B------:R-:W-:Y:S01]  /*2480*/  IMAD.WIDE R102, R74, 0x4, R102 ;  /* 0x000000044a667825 */ /* 0x000fe200078e0266 */
[----:B------:R-:W-:Y:S01]  /*2490*/  ISETP.NE.U32.AND P2, PT, R130, RZ, PT ;  /* 0x000000ff8200720c */ /* 0x000fe20003f45070 */
[----:B------:R-:W-:Y:S02]  /*24a0*/  LDGSTS.E [R159+0x6c00], desc[UR14][R52.64], P1 ;  /* 0x06c00000349f7fae */ /* 0x000fe4000892184e */
[----:B------:R-:W-:-:S02]  /*24b0*/  IMAD.WIDE R104, R74, 0x4, R104 ;  /* 0x000000044a687825 */ /* 0x000fc400078e0268 */
[----:B------:R-:W-:Y:S02]  /*24c0*/  LDGSTS.E [R159+0x7000], desc[UR14][R50.64], P1 ;  /* 0x07000000329f7fae */ /* 0x000fe4000892184e */
[C---:B------:R-:W-:Y:S02]  /*24d0*/  IMAD.WIDE R106, R74.reuse, 0x4, R106 ;  /* 0x000000044a6a7825 */ /* 0x040fe400078e026a */
[----:B------:R-:W-:Y:S02]  /*24e0*/  LDGSTS.E [R159+0x7400], desc[UR14][R48.64], P1 ;  /* 0x07400000309f7fae */ /* 0x000fe4000892184e */
[C---:B------:R-:W-:Y:S02]  /*24f0*/  IMAD.WIDE R108, R74.reuse, 0x4, R108 ;  /* 0x000000044a6c7825 */ /* 0x040fe400078e026c */
[----:B------:R-:W-:Y:S02]  /*2500*/  LDGSTS.E [R159+0x7800], desc[UR14][R46.64], P1 ;  /* 0x078000002e9f7fae */ /* 0x000fe4000892184e */
[----:B------:R-:W-:-:S02]  /*2510*/  IMAD.WIDE R82, R74, 0x4, R82 ;  /* 0x000000044a527825 */ /* 0x000fc400078e0252 */
[----:B------:R-:W-:Y:S02]  /*2520*/  LDGSTS.E [R159+0x7c00], desc[UR14][R44.64], P1 ;  /* 0x07c000002c9f7fae */ /* 0x000fe4000892184e */
[C---:B------:R-:W-:Y:S02]  /*2530*/  IMAD.WIDE R84, R74.reuse, 0x4, R84 ;  /* 0x000000044a547825 */ /* 0x040fe400078e0254 */
[----:B------:R-:W-:Y:S02]  /*2540*/  LDGSTS.E [R151+0x6200], desc[UR14][R42.64], P1 ;  /* 0x062000002a977fae */ /* 0x000fe4000892184e */
[C---:B------:R-:W-:Y:S02]  /*2550*/  IMAD.WIDE R86, R74.reuse, 0x4, R86 ;  /* 0x000000044a567825 */ /* 0x040fe400078e0256 */
[----:B------:R-:W-:Y:S02]  /*2560*/  LDGSTS.E [R151+0x6600], desc[UR14][R40.64], P1 ;  /* 0x0660000028977fae */ /* 0x000fe4000892184e */
[----:B-1----:R-:W-:-:S02]  /*2570*/  IMAD.WIDE R100, R74, 0x4, R100 ;  /* 0x000000044a647825 */ /* 0x002fc400078e0264 */
[----:B------:R-:W-:Y:S02]  /*2580*/  LDGSTS.E [R151+0x6a00], desc[UR14][R38.64], P1 ;  /* 0x06a0000026977fae */ /* 0x000fe4000892184e */
[----:B--2---:R-:W-:Y:S02]  /*2590*/  IMAD.WIDE R24, R74, 0x4, R24 ;  /* 0x000000044a187825 */ /* 0x004fe400078e0218 */
[----:B------:R-:W-:Y:S04]  /*25a0*/  LDGSTS.E [R151+0x6e00], desc[UR14][R36.64], P1 ;  /* 0x06e0000024977fae */ /* 0x000fe8000892184e */
[----:B------:R-:W-:Y:S04]  /*25b0*/  LDGSTS.E [R151+0x7200], desc[UR14][R34.64], P1 ;  /* 0x0720000022977fae */ /* 0x000fe8000892184e */
[----:B------:R-:W-:Y:S04]  /*25c0*/  LDGSTS.E [R151+0x7600], desc[UR14][R32.64], P1 ;  /* 0x0760000020977fae */ /* 0x000fe8000892184e */
[----:B------:R-:W-:Y:S04]  /*25d0*/  LDGSTS.E [R151+0x7a00], desc[UR14][R30.64], P1 ;  /* 0x07a000001e977fae */ /* 0x000fe8000892184e */
[----:B------:R-:W-:Y:S04]  /*25e0*/  LDGSTS.E [R151+0x7e00], desc[UR14][R28.64], P1 ;  /* 0x07e000001c977fae */ /* 0x000fe8000892184e */
[----:B------:R-:W0:Y:S01]  /*25f0*/  LDGDEPBAR ;  /* 0x00000000000079af */ /* 0x000e220000000000 */
[----:B------:R-:W-:Y:S06]  /*2600*/  BAR.SYNC.DEFER_BLOCKING 0x0 ;  /* 0x0000000000007b1d */ /* 0x000fec0000010000 */
[----:B------:R-:W-:Y:S01]  /*2610*/  @!PT LDS RZ, [RZ] ;  /* 0x00000000fffff984 */ /* 0x000fe20000000800 */
[----:B------:R-:W-:Y:S01]  /*2620*/  @!PT LDS RZ, [RZ] ;  /* 0x00000000fffff984 */ /* 0x000fe20000000800 */
[----:B------:R-:W-:Y:S01]  /*2630*/  @!PT LDS RZ, [RZ] ;  /* 0x00000000fffff984 */ /* 0x000fe20000000800 */
[----:B------:R1:W-:Y:S01]  /*2640*/  LDGSTS.E [R128+0x2000], desc[UR14][R110.64], P6 ;  /* 0x020000006e807fae */ /* 0x0003e2000b12184e */
[----:B------:R-:W-:-:S03]  /*2650*/  ISETP.GE.AND P6, PT, R63, R122, PT ;  /* 0x0000007a3f00720c */ /* 0x000fc60003fc6270 */
[----:B------:R2:W-:Y:S04]  /*2660*/  LDGSTS.E [R128+0x2008], desc[UR14][R146.64], P4 ;  /* 0x0200800092807fae */ /* 0x0005e8000a12184e */
[----:B------:R-:W-:Y:S01]  /*2670*/  LDGSTS.E [R165+0x2000], desc[UR14][R144.64], P2 ;  /* 0x0200000090a57fae */ /* 0x000fe2000912184e */
[-C--:B------:R-:W-:Y:S02]  /*2680*/  ISETP.GE.AND P2, PT, R61, R122.reuse, PT ;  /* 0x0000007a3d00720c */ /* 0x080fe40003f46270 */
[----:B-1----:R-:W-:Y:S02]  /*2690*/  SEL R110, RZ, 0x4, P0 ;  /* 0x00000004ff6e7807 */ /* 0x002fe40000000000 */
[----:B------:R-:W-:Y:S02]  /*26a0*/  ISETP.GE.AND P0, PT, R59, R122, PT ;  /* 0x0000007a3b00720c */ /* 0x000fe40003f06270 */
[----:B------:R-:W-:-:S02]  /*26b0*/  SEL R110, R110, RZ, P3 ;  /* 0x000000ff6e6e7207 */ /* 0x000fc40001800000 */
[----:B------:R-:W-:Y:S02]  /*26c0*/  SEL R111, RZ, 0x4, P6 ;  /* 0x00000004ff6f7807 */ /* 0x000fe40003000000 */
[----:B------:R-:W-:Y:S02]  /*26d0*/  ISETP.NE.U32.AND P4, PT, R110, RZ, PT ;  /* 0x000000ff6e00720c */ /* 0x000fe40003f85070 */
[----:B------:R-:W-:Y:S02]  /*26e0*/  SEL R110, RZ, 0x4, P0 ;  /* 0x00000004ff6e7807 */ /* 0x000fe40000000000 */
[-C--:B------:R-:W-:Y:S02]  /*26f0*/  ISETP.GE.AND P0, PT, R65, R122.reuse, PT ;  /* 0x0000007a4100720c */ /* 0x080fe40003f06270 */
[----:B------:R-:W-:Y:S02]  /*2700*/  SEL R110, R110, RZ, P3 ;  /* 0x000000ff6e6e7207 */ /* 0x000fe40001800000 */
[----:B------:R-:W-:-:S02]  /*2710*/  ISETP.GE.AND P6, PT, R71, R122, PT ;  /* 0x0000007a4700720c */ /* 0x000fc40003fc6270 */
[----:B------:R-:W-:Y:S02]  /*2720*/  ISETP.NE.U32.AND P1, PT, R110, RZ, PT ;  /* 0x000000ff6e00720c */ /* 0x000fe40003f25070 */
[----:B------:R-:W-:Y:S01]  /*2730*/  SEL R110, RZ, 0x4, P2 ;  /* 0x00000004ff6e7807 */ /* 0x000fe20001000000 */
[----:B------:R1:W-:Y:S01]  /*2740*/  LDGSTS.E [R165+0x2008], desc[UR14][R142.64], P4 ;  /* 0x020080008ea57fae */ /* 0x0003e2000a12184e */
[----:B------:R-:W-:Y:S02]  /*2750*/  ISETP.GE.AND P4, PT, R67, R122, PT ;  /* 0x0000007a4300720c */ /* 0x000fe40003f86270 */
[----:B------:R-:W-:Y:S02]  /*2760*/  SEL R110, R110, RZ, P3 ;  /* 0x000000ff6e6e7207 */ /* 0x000fe40001800000 */
[----:B--2---:R-:W-:Y:S02]  /*2770*/  SEL R128, RZ, 0x4, P0 ;  /* 0x00000004ff807807 */ /* 0x004fe40000000000 */
[----:B------:R-:W-:-:S02]  /*2780*/  SEL R111, R111, RZ, P3 ;  /* 0x000000ff6f6f7207 */ /* 0x000fc40001800000 */
[----:B------:R-:W-:Y:S01]  /*2790*/  SEL R130, RZ, 0x4, P4 ;  /* 0x00000004ff827807 */ /* 0x000fe20002000000 */
[----:B------:R-:W-:Y:S01]  /*27a0*/  LDGSTS.E [R163+0x2000], desc[UR14][R138.64], P1 ;  /* 0x020000008aa37fae */ /* 0x000fe2000892184e */
[----:B------:R-:W-:Y:S02]  /*27b0*/  ISETP.GE.AND P0, PT, R73, R122, PT ;  /* 0x0000007a4900720c */ /* 0x000fe40003f06270 */
[----:B------:R-:W-:Y:S02]  /*27c0*/  ISETP.NE.U32.AND P4, PT, R110, RZ, PT ;  /* 0x000000ff6e00720c */ /* 0x000fe40003f85070 */
[----:B------:R-:W-:Y:S02]  /*27d0*/  SEL R110, RZ, 0x4, P6 ;  /* 0x00000004ff6e7807 */ /* 0x000fe40003000000 */
[----:B------:R-:W-:Y:S02]  /*27e0*/  ISETP.NE.U32.AND P6, PT, R111, RZ, PT ;  /* 0x000000ff6f00720c */ /* 0x000fe40003fc5070 */
[----:B------:R-:W-:-:S02]  /*27f0*/  SEL R111, RZ, 0x4, P0 ;  /* 0x00000004ff6f7807 */ /* 0x000fc40000000000 */
[-C--:B------:R-:W-:Y:S02]  /*2800*/  ISETP.GE.AND P0, PT, R75, R122.reuse, PT ;  /* 0x0000007a4b00720c */ /* 0x080fe40003f06270 */
[----:B------:R-:W-:Y:S02]  /*2810*/  SEL R128, R128, RZ, P3 ;  /* 0x000000ff80807207 */ /* 0x000fe40001800000 */
[----:B------:R-:W-:Y:S01]  /*2820*/  ISETP.GE.AND P2, PT, R69, R122, PT ;  /* 0x0000007a4500720c */ /* 0x000fe20003f46270 */
[----:B------:R-:W-:Y:S01]  /*2830*/  LDGSTS.E [R163+0x2008], desc[UR14][R136.64], P4 ;  /* 0x0200800088a37fae */ /* 0x000fe2000a12184e */
[----:B-1----:R-:W-:Y:S02]  /*2840*/  SEL R142, RZ, 0x4, P0 ;  /* 0x00000004ff8e7807 */ /* 0x002fe40000000000 */
[----:B------:R-:W-:Y:S01]  /*2850*/  ISETP.NE.U32.AND P0, PT, R128, RZ, PT ;  /* 0x000000ff8000720c */ /* 0x000fe20003f05070 */
[----:B------:R-:W-:Y:S01]  /*2860*/  LDGSTS.E [R157+0x2000], desc[UR14][R134.64], P6 ;  /* 0x02000000869d7fae */ /* 0x000fe2000b12184e */
[----:B------:R-:W-:-:S02]  /*2870*/  SEL R132, RZ, 0x4, P2 ;  /* 0x00000004ff847807 */ /* 0x000fc40001000000 */
[-C--:B------:R-:W-:Y:S01]  /*2880*/  ISETP.GE.AND P2, PT, R77, R122.reuse, PT ;  /* 0x0000007a4d00720c */ /* 0x080fe20003f46270 */
[----:B------:R-:W-:Y:S01]  /*2890*/  LDGSTS.E [R157+0x2008], desc[UR14][R102.64], P5 ;  /* 0x02008000669d7fae */ /* 0x000fe2000a92184e */
[----:B------:R-:W-:Y:S02]  /*28a0*/  SEL R130, R130, RZ, P3 ;  /* 0x000000ff82827207 */ /* 0x000fe40001800000 */
[----:B------:R-:W-:Y:S02]  /*28b0*/  SEL R128, RZ, 0x4, P2 ;  /* 0x00000004ff807807 */ /* 0x000fe40001000000 */
[----:B------:R-:W-:Y:S02]  /*28c0*/  SEL R110, R110, RZ, P3 ;  /* 0x000000ff6e6e7207 */ /* 0x000fe40001800000 */
[----:B------:R-:W-:Y:S01]  /*28d0*/  ISETP.GE.AND P2, PT, R15, R122, PT ;  /* 0x0000007a0f00720c */ /* 0x000fe20003f46270 */
[----:B------:R-:W-:Y:S01]  /*28e0*/  LDGSTS.E [R155+0x2000], desc[UR14][R104.64], P0 ;  /* 0x02000000689b7fae */ /* 0x000fe2000812184e */
[----:B------:R-:W-:-:S02]  /*28f0*/  ISETP.NE.U32.AND P4, PT, R130, RZ, PT ;  /* 0x000000ff8200720c */ /* 0x000fc40003f85070 */
[----:B------:R-:W-:Y:S02]  /*2900*/  SEL R111, R111, RZ, P3 ;  /* 0x000000ff6f6f7207 */ /* 0x000fe40001800000 */
[----:B------:R-:W-:Y:S01]  /*2910*/  ISETP.GE.AND P1, PT, R4, R122, PT ;  /* 0x0000007a0400720c */ /* 0x000fe20003f26270 */
[----:B------:R-:W-:Y:S01]  /*2920*/  IMAD.SHL.U32 R122, R93, 0x20, RZ ;  /* 0x000000205d7a7824 */ /* 0x000fe200078e00ff */
[----:B------:R-:W-:Y:S02]  /*2930*/  SEL R132, R132, RZ, P3 ;  /* 0x000000ff84847207 */ /* 0x000fe40001800000 */
[----:B------:R-:W-:Y:S01]  /*2940*/  ISETP.NE.U32.AND P5, PT, R110, RZ, PT ;  /* 0x000000ff6e00720c */ /* 0x000fe20003fa5070 */
[----:B------:R-:W-:Y:S01]  /*2950*/  IMAD.WIDE R80, R122, 0x4, R80 ;  /* 0x000000047a507825 */ /* 0x000fe200078e0250 */
[----:B------:R-:W-:Y:S02]  /*2960*/  SEL R110, RZ, 0x4, P2 ;  /* 0x00000004ff6e7807 */ /* 0x000fe40001000000 */
[----:B------:R-:W-:Y:S01]  /*2970*/  ISETP.NE.U32.AND P0, PT, R111, RZ, PT ;  /* 0x000000ff6f00720c */ /* 0x000fe20003f05070 */
[----:B------:R-:W-:Y:S01]  /*2980*/  LDGSTS.E [R155+0x2008], desc[UR14][R106.64], P4 ;  /* 0x020080006a9b7fae */ /* 0x000fe2000a12184e */
[----:B------:R-:W-:Y:S01]  /*2990*/  SEL R142, R142, RZ, P3 ;  /* 0x000000ff8e8e7207 */ /* 0x000fe20001800000 */
[----:B------:R-:W-:Y:S01]  /*29a0*/  IMAD.WIDE R54, R122, 0x4, R54 ;  /* 0x000000047a367825 */ /* 0x000fe200078e0236 */
[----:B------:R-:W-:-:S02]  /*29b0*/  SEL R111, RZ, 0x4, P1 ;  /* 0x00000004ff6f7807 */ /* 0x000fc40000800000 */
[----:B------:R-:W-:Y:S01]  /*29c0*/  ISETP.NE.U32.AND P6, PT, R132, RZ, PT ;  /* 0x000000ff8400720c */ /* 0x000fe20003fc5070 */
[----:B------:R-:W-:Y:S01]  /*29d0*/  IMAD.WIDE R26, R122, 0x4, R26 ;  /* 0x000000047a1a7825 */ /* 0x000fe200078e021a */
[----:B------:R-:W-:Y:S02]  /*29e0*/  SEL R128, R128, RZ, P3 ;  /* 0x000000ff80807207 */ /* 0x000fe40001800000 */
[----:B------:R-:W-:Y:S01]  /*29f0*/  SEL R110, R110, RZ, P3 ;  /* 0x000000ff6e6e7207 */ /* 0x000fe20001800000 */
[----:B------:R-:W-:Y:S01]  /*2a00*/  IMAD.WIDE R52, R122, 0x4, R52 ;  /* 0x000000047a347825 */ /* 0x000fe200078e0234 */
[----:B------:R-:W-:Y:S02]  /*2a10*/  ISETP.NE.U32.AND P2, PT, R142, RZ, PT ;  /* 0x000000ff8e00720c */ /* 0x000fe40003f45070 */
[----:B------:R-:W-:Y:S01]  /*2a20*/  SEL R111, R111, RZ, P3 ;  /* 0x000000ff6f6f7207 */ /* 0x000fe20001800000 */
[----:B------:R-:W-:Y:S01]  /*2a30*/  IMAD.WIDE R50, R122, 0x4, R50 ;  /* 0x000000047a327825 */ /* 0x000fe200078e0232 */
[----:B------:R-:W-:-:S02]  /*2a40*/  ISETP.NE.U32.AND P1, PT, R128, RZ, PT ;  /* 0x000000ff8000720c */ /* 0x000fc40003f25070 */
[----:B------:R-:W-:Y:S01]  /*2a50*/  ISETP.NE.U32.AND P3, PT, R110, RZ, PT ;  /* 0x000000ff6e00720c */ /* 0x000fe20003f65070 */
[----:B------:R-:W-:Y:S01]  /*2a60*/  LDGSTS.E [R153+0x2000], desc[UR14][R108.64], P6 ;  /* 0x020000006c997fae */ /* 0x000fe2000b12184e */
[----:B------:R-:W-:Y:S01]  /*2a70*/  ISETP.NE.U32.AND P4, PT, R111, RZ, PT ;  /* 0x000000ff6f00720c */ /* 0x000fe20003f85070 */
[C---:B------:R-:W-:Y:S02]  /*2a80*/  IMAD.WIDE R48, R122.reuse, 0x4, R48 ;  /* 0x000000047a307825 */ /* 0x040fe400078e0230 */
[----:B------:R-:W-:Y:S02]  /*2a90*/  LDGSTS.E [R153+0x2008], desc[UR14][R82.64], P5 ;  /* 0x0200800052997fae */ /* 0x000fe4000a92184e */
[----:B------:R-:W-:Y:S02]  /*2aa0*/  IMAD.WIDE R46, R122, 0x4, R46 ;  /* 0x000000047a2e7825 */ /* 0x000fe400078e022e */
[----:B------:R-:W-:Y:S01]  /*2ab0*/  LDGSTS.E [R149+0x2000], desc[UR14][R84.64], P0 ;  /* 0x0200000054957fae */ /* 0x000fe2000812184e */
[----:B------:R-:W-:Y:S01]  /*2ac0*/  ISETP.GE.AND P0, PT, R90, 0x20, PT ;  /* 0x000000205a00780c */ /* 0x000fe20003f06270 */
[----:B------:R-:W-:-:S02]  /*2ad0*/  IMAD.WIDE R44, R122, 0x4, R44 ;  /* 0x000000047a2c7825 */ /* 0x000fc400078e022c */
[----:B------:R-:W-:Y:S02]  /*2ae0*/  LDGSTS.E [R149+0x2008], desc[UR14][R86.64], P2 ;  /* 0x0200800056957fae */ /* 0x000fe4000912184e */
[C---:B------:R-:W-:Y:S02]  /*2af0*/  IMAD.WIDE R42, R122.reuse, 0x4, R42 ;  /* 0x000000047a2a7825 */ /* 0x040fe400078e022a */
[----:B------:R-:W-:Y:S02]  /*2b00*/  LDGSTS.E [R161+0x2000], desc[UR14][R100.64], P1 ;  /* 0x0200000064a17fae */ /* 0x000fe4000892184e */
[C---:B------:R-:W-:Y:S02]  /*2b10*/  IMAD.WIDE R40, R122.reuse, 0x4, R40 ;  /* 0x000000047a287825 */ /* 0x040fe400078e0228 */
[----:B------:R1:W-:Y:S02]  /*2b20*/  LDGSTS.E [R161+0x2008], desc[UR14][R24.64], P3 ;  /* 0x0200800018a17fae */ /* 0x0003e4000992184e */
[----:B------:R-:W-:-:S02]  /*2b30*/  IMAD.WIDE R38, R122, 0x4, R38 ;  /* 0x000000047a267825 */ /* 0x000fc400078e0226 */
[----:B------:R-:W0:Y:S02]  /*2b40*/  LDGDEPBAR ;  /* 0x00000000000079af */ /* 0x000e240000000000 */
[C---:B------:R-:W-:Y:S02]  /*2b50*/  IMAD.WIDE R36, R122.reuse, 0x4, R36 ;  /* 0x000000047a247825 */ /* 0x040fe400078e0224 */
[----:B------:R2:W-:Y:S02]  /*2b60*/  LDGSTS.E [R159+0x8000], desc[UR14][R80.64], P4 ;  /* 0x08000000509f7fae */ /* 0x0005e4000a12184e */
[C---:B------:R-:W-:Y:S02]  /*2b70*/  IMAD.WIDE R34, R122.reuse, 0x4, R34 ;  /* 0x000000047a227825 */ /* 0x040fe400078e0222 */
[----:B------:R3:W-:Y:S01]  /*2b80*/  LDGSTS.E [R159+0x8400], desc[UR14][R54.64], P4 ;  /* 0x08400000369f7fae */ /* 0x0007e2000a12184e */
[----:B-1----:R-:W-:Y:S01]  /*2b90*/  CS2R R24, SRZ ;  /* 0x0000000000187805 */ /* 0x002fe2000001ff00 */
[----:B------:R-:W-:-:S02]  /*2ba0*/  IMAD.WIDE R32, R122, 0x4, R32 ;  /* 0x000000047a207825 */ /* 0x000fc400078e0220 */
[----:B------:R1:W-:Y:S04]  /*2bb0*/  LDGSTS.E [R159+0x8800], desc[UR14][R26.64], P4 ;  /* 0x088000001a9f7fae */ /* 0x0003e8000a12184e */
[----:B------:R4:W-:Y:S01]  /*2bc0*/  LDGSTS.E [R159+0x8c00], desc[UR14][R52.64], P4 ;  /* 0x08c00000349f7fae */ /* 0x0009e2000a12184e */
[C---:B--2---:R-:W-:Y:S02]  /*2bd0*/  IMAD.SHL.U32 R80, R79.reuse, 0x8, RZ ;  /* 0x000000084f507824 */ /* 0x044fe400078e00ff */
[----:B------:R-:W-:Y:S01]  /*2be0*/  IMAD.SHL.U32 R81, R79, 0x100, RZ ;  /* 0x000001004f517824 */ /* 0x000fe200078e00ff */
[----:B------:R2:W-:Y:S01]  /*2bf0*/  LDGSTS.E [R159+0x9000], desc[UR14][R50.64], P4 ;  /* 0x09000000329f7fae */ /* 0x0005e2000a12184e */
[----:B---3--:R-:W-:Y:S02]  /*2c00*/  CS2R R54, SRZ ;  /* 0x0000000000367805 */ /* 0x008fe4000001ff00 */
[----:B------:R-:W-:Y:S01]  /*2c10*/  LOP3.LUT R79, R80, 0x380, RZ, 0xc0, !PT ;  /* 0x00000380504f7812 */ /* 0x000fe200078ec0ff */
[----:B------:R3:W-:Y:S01]  /*2c20*/  LDGSTS.E [R159+0x9400], desc[UR14][R48.64], P4 ;  /* 0x09400000309f7fae */ /* 0x0007e2000a12184e */
[----:B-1----:R-:W-:-:S02]  /*2c30*/  CS2R R26, SRZ ;  /* 0x00000000001a7805 */ /* 0x002fc4000001ff00 */
[----:B------:R-:W-:Y:S01]  /*2c40*/  LOP3.LUT R80, R81, 0x800, RZ, 0xc0, !PT ;  /* 0x0000080051507812 */ /* 0x000fe200078ec0ff */
[----:B------:R1:W-:Y:S01]  /*2c50*/  LDGSTS.E [R159+0x9800], desc[UR14][R46.64], P4 ;  /* 0x098000002e9f7fae */ /* 0x0003e2000a12184e */
[----:B----4-:R-:W-:-:S03]  /*2c60*/  CS2R R52, SRZ ;  /* 0x0000000000347805 */ /* 0x010fc6000001ff00 */
[----:B------:R4:W-:Y:S01]  /*2c70*/  LDGSTS.E [R159+0x9c00], desc[UR14][R44.64], P4 ;  /* 0x09c000002c9f7fae */ /* 0x0009e2000a12184e */
[----:B--2---:R-:W-:-:S03]  /*2c80*/  CS2R R50, SRZ ;  /* 0x0000000000327805 */ /* 0x004fc6000001ff00 */
[----:B------:R2:W-:Y:S01]  /*2c90*/  LDGSTS.E [R151+0x8200], desc[UR14][R42.64], P4 ;  /* 0x082000002a977fae */ /* 0x0005e2000a12184e */
[----:B---3--:R-:W-:-:S03]  /*2ca0*/  CS2R R48, SRZ ;  /* 0x0000000000307805 */ /* 0x008fc6000001ff00 */
[----:B------:R3:W-:Y:S01]  /*2cb0*/  LDGSTS.E [R151+0x8600], desc[UR14][R40.64], P4 ;  /* 0x0860000028977fae */ /* 0x0007e2000a12184e */
[C---:B-1----:R-:W-:Y:S01]  /*2cc0*/  IMAD.WIDE R46, R122.reuse, 0x4, R30 ;  /* 0x000000047a2e7825 */ /* 0x042fe200078e021e */
[----:B------:R-:W-:Y:S02]  /*2cd0*/  CS2R R30, SRZ ;  /* 0x00000000001e7805 */ /* 0x000fe4000001ff00 */
[----:B------:R1:W-:Y:S01]  /*2ce0*/  LDGSTS.E [R151+0x8a00], desc[UR14][R38.64], P4 ;  /* 0x08a0000026977fae */ /* 0x0003e2000a12184e */
[----:B----4-:R-:W-:Y:S01]  /*2cf0*/  IMAD.WIDE R44, R122, 0x4, R28 ;  /* 0x000000047a2c7825 */ /* 0x010fe200078e021c */
[----:B------:R-:W-:Y:S02]  /*2d00*/  CS2R R28, SRZ ;  /* 0x00000000001c7805 */ /* 0x000fe4000001ff00 */
[----:B------:R4:W-:Y:S01]  /*2d10*/  LDGSTS.E [R151+0x8e00], desc[UR14][R36.64], P4 ;  /* 0x08e0000024977fae */ /* 0x0009e2000a12184e */
[----:B--2---:R-:W-:-:S03]  /*2d20*/  CS2R R42, SRZ ;  /* 0x00000000002a7805 */ /* 0x004fc6000001ff00 */
[----:B------:R2:W-:Y:S01]  /*2d30*/  LDGSTS.E [R151+0x9200], desc[UR14][R34.64], P4 ;  /* 0x0920000022977fae */ /* 0x0005e2000a12184e */
[----:B---3--:R-:W-:-:S03]  /*2d40*/  CS2R R40, SRZ ;  /* 0x0000000000287805 */ /* 0x008fc6000001ff00 */
[----:B------:R3:W-:Y:S01]  /*2d50*/  LDGSTS.E [R151+0x9600], desc[UR14][R32.64], P4 ;  /* 0x0960000020977fae */ /* 0x0007e2000a12184e */
[----:B-1----:R-:W-:-:S03]  /*2d60*/  CS2R R38, SRZ ;  /* 0x0000000000267805 */ /* 0x002fc6000001ff00 */
[----:B------:R1:W-:Y:S01]  /*2d70*/  LDGSTS.E [R151+0x9a00], desc[UR14][R46.64], P4 ;  /* 0x09a000002e977fae */ /* 0x0003e2000a12184e */
[----:B----4-:R-:W-:-:S03]  /*2d80*/  CS2R R36, SRZ ;  /* 0x0000000000247805 */ /* 0x010fc6000001ff00 */
[----:B------:R4:W-:Y:S01]  /*2d90*/  LDGSTS.E [R151+0x9e00], desc[UR14][R44.64], P4 ;  /* 0x09e000002c977fae */ /* 0x0009e2000a12184e */
[----:B--2---:R-:W-:-:S03]  /*2da0*/  CS2R R34, SRZ ;  /* 0x0000000000227805 */ /* 0x004fc6000001ff00 */
[----:B------:R-:W0:Y:S01]  /*2db0*/  LDGDEPBAR ;  /* 0x00000000000079af */ /* 0x000e220000000000 */
[----:B---3--:R-:W-:Y:S02]  /*2dc0*/  CS2R R32, SRZ ;  /* 0x0000000000207805 */ /* 0x008fe4000001ff00 */
[----:B-1----:R-:W-:Y:S02]  /*2dd0*/  CS2R R46, SRZ ;  /* 0x00000000002e7805 */ /* 0x002fe4000001ff00 */
[----:B----4-:R-:W-:Y:S01]  /*2de0*/  CS2R R44, SRZ ;  /* 0x00000000002c7805 */ /* 0x010fe2000001ff00 */
[----:B------:R-:W-:Y:S06]  /*2df0*/  @!P0 BRA `(.L_x_0) ;  /* 0x0000001800348947 */ /* 0x000fec0003800000 */
[----:B------:R-:W-:Y:S01]  /*2e00*/  SHF.R.S32.HI R24, RZ, 0x1f, R141 ;  /* 0x0000001fff187819 */ /* 0x000fe2000001148d */
[----:B------:R-:W-:Y:S01]  /*2e10*/  IMAD.SHL.U32 R34, R122, 0x8, RZ ;  /* 0x000000087a227824 */ /* 0x000fe200078e00ff */
[----:B------:R-:W-:Y:S01]  /*2e20*/  SHF.R.S32.HI R27, RZ, 0x1f, R90 ;  /* 0x0000001fff1b7819 */ /* 0x000fe2000001145a */
[----:B------:R-:W-:Y:S01]  /*2e30*/  VIADD R140, R140, 0xffffffc0 ;  /* 0xffffffc08c8c7836 */ /* 0x000fe20000000000 */
[----:B------:R-:W-:Y:S02]  /*2e40*/  SHF.L.U64.HI R25, R141, 0x2, R24 ;  /* 0x000000028d197819 */ /* 0x000fe40000010218 */
[----:B------:R-:W-:Y:S02]  /*2e50*/  CS2R R36, SRZ ;  /* 0x0000000000247805 */ /* 0x000fe4000001ff00 */
[----:B------:R-:W-:Y:S02]  /*2e60*/  SHF.R.S32.HI R26, RZ, 0x1f, R133 ;  /* 0x0000001fff1a7819 */ /* 0x000fe40000011485 */
[----:B------:R-:W-:-:S02]  /*2e70*/  CS2R R38, SRZ ;  /* 0x0000000000267805 */ /* 0x000fc4000001ff00 */
[----:B------:R-:W-:Y:S02]  /*2e80*/  SHF.R.S32.HI R24, RZ, 0x1f, R127 ;  /* 0x0000001fff187819 */ /* 0x000fe4000001147f */
[----:B------:R-:W-:Y:S02]  /*2e90*/  CS2R R40, SRZ ;  /* 0x0000000000287805 */ /* 0x000fe4000001ff00 */
[----:B------:R-:W-:Y:S02]  /*2ea0*/  SHF.R.S32.HI R29, RZ, 0x1f, R88 ;  /* 0x0000001fff1d7819 */ /* 0x000fe40000011458 */
[----:B------:R-:W-:Y:S02]  /*2eb0*/  CS2R R42, SRZ ;  /* 0x00000000002a7805 */ /* 0x000fe4000001ff00 */
[----:B------:R-:W-:Y:S01]  /*2ec0*/  LEA.HI R130, R27, R90, RZ, 0x5 ;  /* 0x0000005a1b827211 */ /* 0x000fe200078f28ff */
[----:B------:R-:W-:Y:S01]  /*2ed0*/  IMAD R90, R75, R92, RZ ;  /* 0x0000005c4b5a7224 */ /* 0x000fe200078e02ff */
[----:B------:R-:W-:-:S02]  /*2ee0*/  SHF.R.S32.HI R27, RZ, 0x1f, R122 ;  /* 0x0000001fff1b7819 */ /* 0x000fc4000001147a */
[----:B------:R-:W-:Y:S02]  /*2ef0*/  CS2R R44, SRZ ;  /* 0x00000000002c7805 */ /* 0x000fe4000001ff00 */
[----:B------:R-:W-:Y:S02]  /*2f00*/  SHF.R.S32.HI R82, RZ, 0x1f, R131 ;  /* 0x0000001fff527819 */ /* 0x000fe40000011483 */
[----:B------:R-:W-:Y:S02]  /*2f10*/  CS2R R46, SRZ ;  /* 0x00000000002e7805 */ /* 0x000fe4000001ff00 */
[----:B------:R-:W-:Y:S02]  /*2f20*/  SHF.L.U64.HI R81, R133, 0x2, R26 ;  /* 0x0000000285517819 */ /* 0x000fe4000001021a */
[----:B------:R-:W-:Y:S02]  /*2f30*/  CS2R R48, SRZ ;  /* 0x0000000000307805 */ /* 0x000fe4000001ff00 */
[----:B------:R-:W-:-:S02]  /*2f40*/  SHF.L.U64.HI R85, R127, 0x2, R24 ;  /* 0x000000027f557819 */ /* 0x000fc40000010218 */
[----:B------:R-:W-:Y:S02]  /*2f50*/  CS2R R50, SRZ ;  /* 0x0000000000327805 */ /* 0x000fe4000001ff00 */
[----:B------:R-:W-:Y:S02]  /*2f60*/  SHF.L.U64.HI R88, R88, 0x2, R29 ;  /* 0x0000000258587819 */ /* 0x000fe4000001021d */
[----:B------:R-:W-:Y:S02]  /*2f70*/  CS2R R52, SRZ ;  /* 0x0000000000347805 */ /* 0x000fe4000001ff00 */
[----:B------:R-:W-:Y:S02]  /*2f80*/  SHF.R.S32.HI R28, RZ, 0x1f, R123 ;  /* 0x0000001fff1c7819 */ /* 0x000fe4000001147b */
[----:B------:R-:W-:Y:S02]  /*2f90*/  CS2R R54, SRZ ;  /* 0x0000000000367805 */ /* 0x000fe4000001ff00 */
[----:B------:R-:W-:Y:S01]  /*2fa0*/  SHF.R.S32.HI R26, RZ, 0x1f, R121 ;  /* 0x0000001fff1a7819 */ /* 0x000fe20000011479 */
[----:B------:R-:W-:Y:S01]  /*2fb0*/  UMOV UR12, 0x1 ;  /* 0x00000001000c7882 */ /* 0x000fe20000000000 */
[----:B------:R-:W-:Y:S01]  /*2fc0*/  SHF.R.S32.HI R29, RZ, 0x1f, R120 ;  /* 0x0000001fff1d7819 */ /* 0x000fe20000011478 */
[----:B------:R-:W-:Y:S01]  /*2fd0*/  UMOV UR13, 0xffffffff ;  /* 0xffffffff000d7882 */ /* 0x000fe20000000000 */
[----:B------:R-:W-:Y:S01]  /*2fe0*/  SHF.R.S32.HI R24, RZ, 0x1f, R119 ;  /* 0x0000001fff187819 */ /* 0x000fe20000011477 */
[----:B------:R-:W-:Y:S01]  /*2ff0*/  UMOV UR4, URZ ;  /* 0x0000003f00047c82 */ /* 0x000fe20008000000 */
[----:B------:R-:W-:-:S02]  /*3000*/  SHF.L.U64.HI R33, R122, 0x3, R27 ;  /* 0x000000037a217819 */ /* 0x000fc4000001021b */
[-C--:B------:R-:W-:Y:S02]  /*3010*/  LEA R138, P0, R123, R34.reuse, 0x2 ;  /* 0x000000227b8a7211 */ /* 0x080fe400078010ff */
[-C--:B------:R-:W-:Y:S02]  /*3020*/  LEA R105, P1, R121, R34.reuse, 0x2 ;  /* 0x0000002279697211 */ /* 0x080fe400078210ff */
[-C--:B------:R-:W-:Y:S02]  /*3030*/  LEA R32, P2, R120, R34.reuse, 0x2 ;  /* 0x0000002278207211 */ /* 0x080fe400078410ff */
[----:B------:R-:W-:Y:S02]  /*3040*/  LEA R30, P3, R119, R34, 0x2 ;  /* 0x00000022771e7211 */ /* 0x000fe400078610ff */
[----:B------:R-:W-:Y:S02]  /*3050*/  SHF.L.U64.HI R82, R131, 0x2, R82 ;  /* 0x0000000283527819 */ /* 0x000fe40000010252 */
[----:B------:R-:W-:-:S02]  /*3060*/  LEA.HI.X R127, R123, R33, R28, 0x2, P0 ;  /* 0x000000217b7f7211 */ /* 0x000fc400000f141c */
[-C--:B------:R-:W-:Y:S02]  /*3070*/  LEA.HI.X R131, R121, R33.reuse, R26, 0x2, P1 ;  /* 0x0000002179837211 */ /* 0x080fe400008f141a */
[-C--:B------:R-:W-:Y:S02]  /*3080*/  LEA.HI.X R120, R120, R33.reuse, R29, 0x2, P2 ;  /* 0x0000002178787211 */ /* 0x080fe400010f141d */
[----:B------:R-:W-:Y:S02]  /*3090*/  LEA.HI.X R139, R119, R33, R24, 0x2, P3 ;  /* 0x00000021778b7211 */ /* 0x000fe400018f1418 */
[----:B------:R-:W-:Y:S02]  /*30a0*/  SHF.R.S32.HI R29, RZ, 0x1f, R116 ;  /* 0x0000001fff1d7819 */ /* 0x000fe40000011474 */
[----:B------:R-:W-:Y:S02]  /*30b0*/  SHF.R.S32.HI R24, RZ, 0x1f, R115 ;  /* 0x0000001fff187819 */ /* 0x000fe40000011473 */
[----:B------:R-:W-:-:S02]  /*30c0*/  LEA R123, P2, R116, R34, 0x2 ;  /* 0x00000022747b7211 */ /* 0x000fc400078410ff */
[CC--:B------:R-:W-:Y:S02]  /*30d0*/  LEA R121, P3, R115.reuse, R34.reuse, 0x2 ;  /* 0x0000002273797211 */ /* 0x0c0fe400078610ff */
[-C--:B------:R-:W-:Y:S02]  /*30e0*/  LEA.HI.X R116, R116, R33.reuse, R29, 0x2, P2 ;  /* 0x0000002174747211 */ /* 0x080fe400010f141d */
[----:B------:R-:W-:Y:S02]  /*30f0*/  LEA.HI.X R155, R115, R33, R24, 0x2, P3 ;  /* 0x00000021739b7211 */ /* 0x000fe400018f1418 */
[----:B------:R-:W-:Y:S02]  /*3100*/  SHF.R.S32.HI R84, RZ, 0x1f, R129 ;  /* 0x0000001fff547819 */ /* 0x000fe40000011481 */
[----:B------:R-:W-:Y:S02]  /*3110*/  SHF.R.S32.HI R26, RZ, 0x1f, R117 ;  /* 0x0000001fff1a7819 */ /* 0x000fe40000011475 */
[----:B------:R-:W-:-:S02]  /*3120*/  LEA R119, P1, R117, R34, 0x2 ;  /* 0x0000002275777211 */ /* 0x000fc400078210ff */
[----:B------:R-:W-:Y:S02]  /*3130*/  SHF.R.S32.HI R29, RZ, 0x1f, R112 ;  /* 0x0000001fff1d7819 */ /* 0x000fe40000011470 */
[----:B------:R-:W-:Y:S02]  /*3140*/  SHF.R.S32.HI R24, RZ, 0x1f, R99 ;  /* 0x0000001fff187819 */ /* 0x000fe40000011463 */
[-C--:B------:R-:W-:Y:S02]  /*3150*/  LEA R133, P2, R112, R34.reuse, 0x2 ;  /* 0x0000002270857211 */ /* 0x080fe400078410ff */
[----:B------:R-:W-:Y:S02]  /*3160*/  LEA R137, P3, R99, R34, 0x2 ;  /* 0x0000002263897211 */ /* 0x000fe400078610ff */
[----:B------:R-:W-:Y:S02]  /*3170*/  SHF.L.U64.HI R84, R129, 0x2, R84 ;  /* 0x0000000281547819 */ /* 0x000fe40000010254 */
[----:B------:R-:W-:-:S02]  /*3180*/  LEA.HI.X R147, R117, R33, R26, 0x2, P1 ;  /* 0x0000002175937211 */ /* 0x000fc400008f141a */
[-C--:B------:R-:W-:Y:S02]  /*3190*/  LEA.HI.X R93, R112, R33.reuse, R29, 0x2, P2 ;  /* 0x00000021705d7211 */ /* 0x080fe400010f141d */
[----:B------:R-:W-:Y:S02]  /*31a0*/  LEA.HI.X R99, R99, R33, R24, 0x2, P3 ;  /* 0x0000002163637211 */ /* 0x000fe400018f1418 */
[----:B------:R-:W-:Y:S02]  /*31b0*/  SHF.R.S32.HI R86, RZ, 0x1f, R125 ;  /* 0x0000001fff567819 */ /* 0x000fe4000001147d */
[----:B------:R-:W-:Y:S02]  /*31c0*/  SHF.R.S32.HI R31, RZ, 0x1f, R118 ;  /* 0x0000001fff1f7819 */ /* 0x000fe40000011476 */
[----:B------:R-:W-:Y:S02]  /*31d0*/  LEA R28, P0, R118, R34, 0x2 ;  /* 0x00000022761c7211 */ /* 0x000fe400078010ff */
[----:B------:R-:W-:-:S02]  /*31e0*/  SHF.R.S32.HI R26, RZ, 0x1f, R113 ;  /* 0x0000001fff1a7819 */ /* 0x000fc40000011471 */
[-C--:B------:R-:W-:Y:S02]  /*31f0*/  LEA R129, P1, R113, R34.reuse, 0x2 ;  /* 0x0000002271817211 */ /* 0x080fe400078210ff */
[----:B------:R-:W-:Y:S02]  /*3200*/  SHF.R.S32.HI R29, RZ, 0x1f, R96 ;  /* 0x0000001fff1d7819 */ /* 0x000fe40000011460 */
[----:B------:R-:W-:Y:S02]  /*3210*/  SHF.R.S32.HI R24, RZ, 0x1f, R91 ;  /* 0x0000001fff187819 */ /* 0x000fe4000001145b */
[-C--:B------:R-:W-:Y:S02]  /*3220*/  LEA R149, P2, R96, R34.reuse, 0x2 ;  /* 0x0000002260957211 */ /* 0x080fe400078410ff */
[----:B------:R-:W-:Y:S02]  /*3230*/  LEA R153, P3, R91, R34, 0x2 ;  /* 0x000000225b997211 */ /* 0x000fe400078610ff */
[----:B------:R-:W-:-:S02]  /*3240*/  IADD3 R138, P6, R138, UR10, RZ ;  /* 0x0000000a8a8a7c10 */ /* 0x000fc4000ffde0ff */
[----:B------:R-:W-:Y:S02]  /*3250*/  SHF.L.U64.HI R86, R125, 0x2, R86 ;  /* 0x000000027d567819 */ /* 0x000fe40000010256 */
[-C--:B------:R-:W-:Y:S02]  /*3260*/  LEA.HI.X R118, R118, R33.reuse, R31, 0x2, P0 ;  /* 0x0000002176767211 */ /* 0x080fe400000f141f */
[-C--:B------:R-:W-:Y:S02]  /*3270*/  LEA.HI.X R163, R113, R33.reuse, R26, 0x2, P1 ;  /* 0x0000002171a37211 */ /* 0x080fe400008f141a */
[-C--:B------:R-:W-:Y:S02]  /*3280*/  LEA.HI.X R29, R96, R33.reuse, R29, 0x2, P2 ;  /* 0x00000021601d7211 */ /* 0x080fe400010f141d */
[----:B------:R-:W-:Y:S01]  /*3290*/  LEA.HI.X R24, R91, R33, R24, 0x2, P3 ;  /* 0x000000215b187211 */ /* 0x000fe200018f1418 */
[----:B------:R-:W-:Y:S01]  /*32a0*/  IMAD R91, R73, R92, RZ ;  /* 0x0000005c495b7224 */ /* 0x000fe200078e02ff */
[----:B------:R-:W-:-:S02]  /*32b0*/  IADD3.X R127, R127, UR11, RZ, P6, !PT ;  /* 0x0000000b7f7f7c10 */ /* 0x000fc4000b7fe4ff */
[----:B------:R-:W-:Y:S02]  /*32c0*/  SHF.R.S32.HI R31, RZ, 0x1f, R114 ;  /* 0x0000001fff1f7819 */ /* 0x000fe40000011472 */
[----:B------:R-:W-:Y:S02]  /*32d0*/  LEA R125, P0, R114, R34, 0x2 ;  /* 0x00000022727d7211 */ /* 0x000fe400078010ff */
[----:B------:R-:W-:Y:S02]  /*32e0*/  IADD3 R113, P4, R32, UR10, RZ ;  /* 0x0000000a20717c10 */ /* 0x000fe4000ff9e0ff */
[----:B------:R-:W-:Y:S02]  /*32f0*/  IADD3 R115, P3, R30, UR10, RZ ;  /* 0x0000000a1e737c10 */ /* 0x000fe4000ff7e0ff */
[----:B------:R-:W-:Y:S02]  /*3300*/  IADD3 R117, P2, R28, UR10, RZ ;  /* 0x0000000a1c757c10 */ /* 0x000fe4000ff5e0ff */
[----:B------:R-:W-:-:S02]  /*3310*/  IADD3 R119, P6, R119, UR10, RZ ;  /* 0x0000000a77777c10 */ /* 0x000fc4000ffde0ff */
[----:B------:R-:W-:Y:S02]  /*3320*/  SHF.R.S32.HI R26, RZ, 0x1f, R97 ;  /* 0x0000001fff1a7819 */ /* 0x000fe40000011461 */
[----:B------:R-:W-:Y:S02]  /*3330*/  LEA R145, P1, R97, R34, 0x2 ;  /* 0x0000002261917211 */ /* 0x000fe400078210ff */
[----:B------:R-:W-:Y:S02]  /*3340*/  IADD3 R105, P5, R105, UR10, RZ ;  /* 0x0000000a69697c10 */ /* 0x000fe4000ffbe0ff */
[----:B------:R-:W-:Y:S02]  /*3350*/  LEA.HI.X R114, R114, R33, R31, 0x2, P0 ;  /* 0x0000002172727211 */ /* 0x000fe400000f141f */
[----:B------:R-:W-:Y:S02]  /*3360*/  IADD3.X R135, R120, UR11, RZ, P4, !PT ;  /* 0x0000000b78877c10 */ /* 0x000fe4000a7fe4ff */
[----:B------:R-:W-:-:S02]  /*3370*/  IADD3.X R139, R139, UR11, RZ, P3, !PT ;  /* 0x0000000b8b8b7c10 */ /* 0x000fc40009ffe4ff */
[----:B------:R-:W-:Y:S02]  /*3380*/  IADD3.X R143, R118, UR11, RZ, P2, !PT ;  /* 0x0000000b768f7c10 */ /* 0x000fe400097fe4ff */
[----:B------:R-:W-:Y:S02]  /*3390*/  IADD3.X R147, R147, UR11, RZ, P6, !PT ;  /* 0x0000000b93937c10 */ /* 0x000fe4000b7fe4ff */
[----:B------:R-:W-:Y:S02]  /*33a0*/  SHF.R.S32.HI R31, RZ, 0x1f, R98 ;  /* 0x0000001fff1f7819 */ /* 0x000fe40000011462 */
[----:B------:R-:W-:Y:S02]  /*33b0*/  LEA R141, P0, R98, R34, 0x2 ;  /* 0x00000022628d7211 */ /* 0x000fe400078010ff */
[----:B------:R-:W-:Y:S02]  /*33c0*/  CS2R R34, SRZ ;  /* 0x0000000000227805 */ /* 0x000fe4000001ff00 */
[----:B------:R-:W-:-:S02]  /*33d0*/  LEA.HI.X R26, R97, R33, R26, 0x2, P1 ;  /* 0x00000021611a7211 */ /* 0x000fc400008f141a */
[----:B------:R-:W-:Y:S02]  /*33e0*/  IADD3.X R131, R131, UR11, RZ, P5, !PT ;  /* 0x0000000b83837c10 */ /* 0x000fe4000affe4ff */
[----:B------:R-:W-:Y:S02]  /*33f0*/  IADD3 R121, P4, R121, UR10, RZ ;  /* 0x0000000a79797c10 */ /* 0x000fe4000ff9e0ff */
[----:B------:R-:W-:Y:S02]  /*3400*/  IADD3 R125, P3, R125, UR10, RZ ;  /* 0x0000000a7d7d7c10 */ /* 0x000fe4000ff7e0ff */
[----:B------:R-:W-:Y:S02]  /*3410*/  IADD3 R129, P2, R129, UR10, RZ ;  /* 0x0000000a81817c10 */ /* 0x000fe4000ff5e0ff */
[----:B------:R-:W-:Y:S02]  /*3420*/  IADD3 R133, P6, R133, UR10, RZ ;  /* 0x0000000a85857c10 */ /* 0x000fe4000ffde0ff */
[----:B------:R-:W-:-:S02]  /*3430*/  SHF.R.S32.HI R83, RZ, 0x1f, R126 ;  /* 0x0000001fff537819 */ /* 0x000fc4000001147e */
[----:B------:R-:W-:Y:S01]  /*3440*/  LEA R157, P1, R74, R89, 0x3 ;  /* 0x000000594a9d7211 */ /* 0x000fe200078218ff */
[-C--:B------:R-:W-:Y:S01]  /*3450*/  IMAD R89, R77, R92.reuse, RZ ;  /* 0x0000005c4d597224 */ /* 0x080fe200078e02ff */
[----:B------:R-:W-:Y:S01]  /*3460*/  SHF.R.S32.HI R97, RZ, 0x1f, R74 ;  /* 0x0000001fff617819 */ /* 0x000fe2000001144a */
[----:B------:R-:W-:Y:S01]  /*3470*/  IMAD R92, R71, R92, RZ ;  /* 0x0000005c475c7224 */ /* 0x000fe200078e02ff */
[----:B------:R-:W-:Y:S02]  /*3480*/  IADD3 R123, P5, R123, UR10, RZ ;  /* 0x0000000a7b7b7c10 */ /* 0x000fe4000ffbe0ff */
[----:B------:R-:W-:Y:S02]  /*3490*/  LEA.HI.X R31, R98, R33, R31, 0x2, P0 ;  /* 0x00000021621f7211 */ /* 0x000fe400000f141f */
[----:B------:R-:W-:Y:S02]  /*34a0*/  CS2R R32, SRZ ;  /* 0x0000000000207805 */ /* 0x000fe4000001ff00 */
[----:B------:R-:W-:-:S02]  /*34b0*/  IADD3.X R155, R155, UR11, RZ, P4, !PT ;  /* 0x0000000b9b9b7c10 */ /* 0x000fc4000a7fe4ff */
[----:B------:R-:W-:Y:S02]  /*34c0*/  IADD3.X R159, R114, UR11, RZ, P3, !PT ;  /* 0x0000000b729f7c10 */ /* 0x000fe40009ffe4ff */
[----:B------:R-:W-:Y:S02]  /*34d0*/  IADD3.X R163, R163, UR11, RZ, P2, !PT ;  /* 0x0000000ba3a37c10 */ /* 0x000fe400097fe4ff */
[----:B------:R-:W-:Y:S02]  /*34e0*/  IADD3.X R93, R93, UR11, RZ, P6, !PT ;  /* 0x0000000b5d5d7c10 */ /* 0x000fe4000b7fe4ff */
[----:B------:R-:W-:Y:S02]  /*34f0*/  SHF.L.U64.HI R83, R126, 0x2, R83 ;  /* 0x000000027e537819 */ /* 0x000fe40000010253 */
[----:B------:R-:W-:Y:S02]  /*3500*/  SHF.R.S32.HI R87, RZ, 0x1f, R124 ;  /* 0x0000001fff577819 */ /* 0x000fe4000001147c */
[----:B------:R-:W-:-:S02]  /*3510*/  IADD3 R157, P0, R157, UR8, RZ ;  /* 0x000000089d9d7c10 */ /* 0x000fc4000ff1e0ff */
[----:B------:R-:W-:Y:S02]  /*3520*/  IADD3.X R151, R116, UR11, RZ, P5, !PT ;  /* 0x0000000b74977c10 */ /* 0x000fe4000affe4ff */
[----:B------:R-:W-:Y:S02]  /*3530*/  IADD3 R141, P4, R141, UR10, RZ ;  /* 0x0000000a8d8d7c10 */ /* 0x000fe4000ff9e0ff */
[----:B------:R-:W-:Y:S02]  /*3540*/  IADD3 R145, P3, R145, UR10, RZ ;  /* 0x0000000a91917c10 */ /* 0x000fe4000ff7e0ff */
[----:B------:R-:W-:Y:S02]  /*3550*/  IADD3 R149, P2, R149, UR10, RZ ;  /* 0x0000000a95957c10 */ /* 0x000fe4000ff5e0ff */
[----:B------:R-:W-:Y:S02]  /*3560*/  IADD3 R153, P6, R153, UR10, RZ ;  /* 0x0000000a99997c10 */ /* 0x000fe4000ffde0ff */
[----:B------:R-:W-:-:S02]  /*3570*/  LEA.HI.X R25, R74, R25, R97, 0x3, P1 ;  /* 0x000000194a197211 */ /* 0x000fc400008f1c61 */
[----:B------:R-:W-:Y:S02]  /*3580*/  SHF.R.S32.HI R130, RZ, 0x5, R130 ;  /* 0x00000005ff827819 */ /* 0x000fe40000011482 */
[----:B------:R-:W-:Y:S02]  /*3590*/  IADD3 R137, P5, R137, UR10, RZ ;  /* 0x0000000a89897c10 */ /* 0x000fe4000ffbe0ff */
[----:B------:R-:W-:Y:S01]  /*35a0*/  SHF.R.S32.HI R126, RZ, 0x1f, R19 ;  /* 0x0000001fff7e7819 */ /* 0x000fe20000011413 */
[----:B------:R-:W-:Y:S01]  /*35b0*/  VIADD R118, R130, 0xfffffffe ;  /* 0xfffffffe82767836 */ /* 0x000fe20000000000 */
[----:B------:R-:W-:Y:S02]  /*35c0*/  SHF.R.S32.HI R128, RZ, 0x1f, R17 ;  /* 0x0000001fff807819 */ /* 0x000fe40000011411 */
[----:B------:R-:W-:Y:S02]  /*35d0*/  SHF.R.S32.HI R132, RZ, 0x1f, R13 ;  /* 0x0000001fff847819 */ /* 0x000fe4000001140d */
[----:B------:R-:W-:-:S02]  /*35e0*/  SHF.R.S32.HI R134, RZ, 0x1f, R11 ;  /* 0x0000001fff867819 */ /* 0x000fc4000001140b */
[----:B------:R-:W-:Y:S02]  /*35f0*/  SHF.R.S32.HI R136, RZ, 0x1f, R9 ;  /* 0x0000001fff887819 */ /* 0x000fe40000011409 */
[----:B------:R-:W-:Y:S02]  /*3600*/  SHF.L.U64.HI R87, R124, 0x2, R87 ;  /* 0x000000027c577819 */ /* 0x000fe40000010257 */
[----:B------:R-:W-:Y:S02]  /*3610*/  IADD3.X R165, R31, UR11, RZ, P4, !PT ;  /* 0x0000000b1fa57c10 */ /* 0x000fe4000a7fe4ff */
[----:B------:R-:W-:Y:S02]  /*3620*/  CS2R R30, SRZ ;  /* 0x00000000001e7805 */ /* 0x000fe4000001ff00 */
[----:B------:R-:W-:Y:S02]  /*3630*/  IADD3.X R104, R26, UR11, RZ, P3, !PT ;  /* 0x0000000b1a687c10 */ /* 0x000fe40009ffe4ff */
[----:B------:R-:W-:-:S02]  /*3640*/  IADD3.X R112, R29, UR11, RZ, P2, !PT ;  /* 0x0000000b1d707c10 */ /* 0x000fc400097fe4ff */
[----:B------:R-:W-:Y:S02]  /*3650*/  CS2R R28, SRZ ;  /* 0x00000000001c7805 */ /* 0x000fe4000001ff00 */
[----:B------:R-:W-:Y:S02]  /*3660*/  IADD3.X R114, R24, UR11, RZ, P6, !PT ;  /* 0x0000000b18727c10 */ /* 0x000fe4000b7fe4ff */
[----:B------:R-:W-:Y:S02]  /*3670*/  IADD3.X R116, R25, UR9, RZ, P0, !PT ;  /* 0x0000000919747c10 */ /* 0x000fe400087fe4ff */
[----:B------:R-:W-:Y:S02]  /*3680*/  CS2R R24, SRZ ;  /* 0x0000000000187805 */ /* 0x000fe4000001ff00 */
[C---:B------:R-:W-:Y:S01]  /*3690*/  SHF.L.U64.HI R120, R122.reuse, 0x2, R27 ;  /* 0x000000027a787819 */ /* 0x040fe2000001021b */
[----:B------:R-:W-:Y:S01]  /*36a0*/  IMAD.SHL.U32 R122, R122, 0x4, RZ ;  /* 0x000000047a7a7824 */ /* 0x000fe200078e00ff */
[----:B------:R-:W-:-:S02]  /*36b0*/  IADD3.X R161, R99, UR11, RZ, P5, !PT ;  /* 0x0000000b63a17c10 */ /* 0x000fc4000affe4ff */
[----:B------:R-:W-:Y:S02]  /*36c0*/  CS2R R26, SRZ ;  /* 0x00000000001a7805 */ /* 0x000fe4000001ff00 */
[----:B------:R-:W-:Y:S02]  /*36d0*/  SHF.L.U64.HI R124, R74, 0x2, R97 ;  /* 0x000000024a7c7819 */ /* 0x000fe40000010261 */
[----:B------:R-:W-:Y:S02]  /*36e0*/  SHF.L.U64.HI R126, R19, 0x2, R126 ;  /* 0x00000002137e7819 */ /* 0x000fe4000001027e */
[----:B------:R-:W-:Y:S02]  /*36f0*/  SHF.L.U64.HI R128, R17, 0x2, R128 ;  /* 0x0000000211807819 */ /* 0x000fe40000010280 */
[----:B------:R-:W-:Y:S02]  /*3700*/  SHF.L.U64.HI R132, R13, 0x2, R132 ;  /* 0x000000020d847819 */ /* 0x000fe40000010284 */
[----:B------:R-:W-:-:S02]  /*3710*/  SHF.L.U64.HI R134, R11, 0x2, R134 ;  /* 0x000000020b867819 */ /* 0x000fc40000010286 */
[----:B------:R-:W-:-:S07]  /*3720*/  SHF.L.U64.HI R136, R9, 0x2, R136 ;  /* 0x0000000209887819 */ /* 0x000fce0000010288 */
.L_x_1:
[----:B------:R-:W-:Y:S01]  /*3730*/  UIADD3 UR13, UR13, 0x1, URZ ;  /* 0x000000010d0d7890 */ /* 0x000fe2000fffe03f */
[----:B------:R-:W-:-:S04]  /*3740*/  DEPBAR.LE SB0, 0x2 ;  /* 0x000080800000791a */ /* 0x000fc80000000000 */
[----:B------:R-:W-:Y:S01]  /*3750*/  BAR.SYNC.DEFER_BLOCKING 0x0 ;  /* 0x0000000000007b1d */ /* 0x000fe20000010000 */
[----:B------:R-:W-:Y:S01]  /*3760*/  UISETP.GT.AND UP0, UPT, UR13, 0x2, UPT ;  /* 0x000000020d00788c */ /* 0x000fe2000bf04270 */
[-C--:B------:R-:W-:Y:S01]  /*3770*/  ISETP.GE.AND P1, PT, R7, R140.reuse, PT ;  /* 0x0000008c0700720c */ /* 0x080fe20003f26270 */
[----:B------:R-:W-:Y:S01]  /*3780*/  UIADD3 UR12, UR12, 0x1, URZ ;  /* 0x000000010c0c7890 */ /* 0x000fe2000fffe03f */
[----:B------:R-:W-:Y:S01]  /*3790*/  ISETP.LE.AND P0, PT, R118, UR4, PT ;  /* 0x0000000476007c0c */ /* 0x000fe2000bf03270 */
[----:B------:R-:W-:Y:S01]  /*37a0*/  USEL UR13, UR13, URZ, !UP0 ;  /* 0x0000003f0d0d7287 */ /* 0x000fe2000c000000 */
[----:B------:R-:W-:Y:S01]  /*37b0*/  SEL R96, RZ, 0x4, P1 ;  /* 0x00000004ff607807 */ /* 0x000fe20000800000 */
[----:B------:R-:W-:Y:S01]  /*37c0*/  UMOV UR9, 0x40000040 ;  /* 0x4000004000097882 */ /* 0x000fe20000000000 */
[----:B------:R-:W-:Y:S01]  /*37d0*/  UMOV UR11, 0x40000040 ;  /* 0x40000040000b7882 */ /* 0x000fe20000000000 */
[----:B------:R-:W-:Y:S01]  /*37e0*/  ULEA UR5, UR13, UR7, 0xd ;  /* 0x000000070d057291 */ /* 0x000fe2000f8e683f */
[-C--:B------:R-:W-:Y:S01]  /*37f0*/  ISETP.GE.AND P1, PT, R23, R140.reuse, PT ;  /* 0x0000008c1700720c */ /* 0x080fe20003f26270 */
[----:B------:R-:W-:Y:S01]  /*3800*/  UIADD3 UR4, UR4, 0x1, URZ ;  /* 0x0000000104047890 */ /* 0x000fe2000fffe03f */
[-C--:B------:R-:W-:Y:S01]  /*3810*/  ISETP.GE.AND P2, PT, R21, R140.reuse, PT ;  /* 0x0000008c1500720c */ /* 0x080fe20003f46270 */
[----:B------:R-:W-:Y:S01]  /*3820*/  UIADD3 UR6, UR5, 0x6000, URZ ;  /* 0x0000600005067890 */ /* 0x000fe2000fffe03f */
[----:B------:R-:W-:Y:S01]  /*3830*/  SEL R98, RZ, 0x4, P1 ;  /* 0x00000004ff627807 */ /* 0x000fe20000800000 */
[----:B------:R-:W-:Y:S01]  /*3840*/  USHF.R.U32.HI UR8, URZ, 0x4, UR5 ;  /* 0x000000043f087899 */ /* 0x000fe20008011605 */
[----:B------:R-:W-:Y:S01]  /*3850*/  SEL R96, R96, RZ, !P0 ;  /* 0x000000ff60607207 */ /* 0x000fe20004000000 */
[----:B------:R-:W-:Y:S01]  /*3860*/  USHF.R.U32.HI UR6, URZ, 0x4, UR6 ;  /* 0x000000043f067899 */ /* 0x000fe20008011606 */
[----:B------:R-:W-:Y:S01]  /*3870*/  SEL R98, R98, RZ, !P0 ;  /* 0x000000ff62627207 */ /* 0x000fe20004000000 */
[----:B------:R-:W-:Y:S01]  /*3880*/  USGXT.U32 UR8, UR8, 0xe ;  /* 0x0000000e0808789a */ /* 0x000fe20008000000 */
[-C--:B------:R-:W-:Y:S01]  /*3890*/  ISETP.GE.AND P3, PT, R57, R140.reuse, PT ;  /* 0x0000008c3900720c */ /* 0x080fe20003f66270 */
[----:B------:R-:W-:Y:S01]  /*38a0*/  USGXT.U32 UR10, UR6, 0xe ;  /* 0x0000000e060a789a */ /* 0x000fe20008000000 */
[----:B------:R-:W-:Y:S01]  /*38b0*/  SEL R97, RZ, 0x4, P2 ;  /* 0x00000004ff617807 */ /* 0x000fe20001000000 */
[----:B------:R-:W-:Y:S01]  /*38c0*/  UMOV UR5, URZ ;  /* 0x0000003f00057c82 */ /* 0x000fe20008000000 */
[----:B------:R-:W-:Y:S01]  /*38d0*/  WARPGROUP.ARRIVE ;  /* 0x00000000000079c5 */ /* 0x000fe20000000000 */
[----:B------:R-:W-:Y:S01]  /*38e0*/  UMOV UR6, URZ ;  /* 0x0000003f00067c82 */ /* 0x000fe20008000000 */
[----:B------:R-:W-:-:S02]  /*38f0*/  ISETP.GE.AND P4, PT, R59, R140, PT ;  /* 0x0000008c3b00720c */ /* 0x000fc40003f86270 */
[----:B------:R-:W-:Y:S02]  /*3900*/  ISETP.NE.U32.AND P1, PT, R96, RZ, PT ;  /* 0x000000ff6000720c */ /* 0x000fe40003f25070 */
[----:B------:R-:W-:Y:S01]  /*3910*/  HGMMA.64x64x8.F32.TF32 R24, gdesc[UR8], R24 ;  /* 0x04e00000081879f0 */ /* 0x000fe20008702818 */
[----:B------:R-:W-:Y:S01]  /*3920*/  UIADD3 UR8, UP0, UR8, 0x2, URZ ;  /* 0x0000000208087890 */ /* 0x000fe2000ff1e03f */
[----:B------:R-:W-:Y:S01]  /*3930*/  ISETP.NE.U32.AND P2, PT, R98, RZ, PT ;  /* 0x000000ff6200720c */ /* 0x000fe20003f45070 */
[----:B------:R-:W-:Y:S01]  /*3940*/  UIADD3 UR10, UP1, UR10, 0x2, URZ ;  /* 0x000000020a0a7890 */ /* 0x000fe2000ff3e03f */
[----:B------:R-:W-:Y:S01]  /*3950*/  SEL R96, RZ, 0x4, P3 ;  /* 0x00000004ff607807 */ /* 0x000fe20001800000 */
[----:B------:R-:W-:Y:S01]  /*3960*/  UIADD3.X UR9, UR5, 0x40000040, URZ, UP0, !UPT ;  /* 0x4000004005097890 */ /* 0x000fe200087fe43f */
[----:B------:R-:W-:Y:S01]  /*3970*/  SEL R97, R97, RZ, !P0 ;  /* 0x000000ff61617207 */ /* 0x000fe20004000000 */
[----:B------:R-:W-:Y:S01]  /*3980*/  UIADD3.X UR11, UR6, 0x40000040, URZ, UP1, !UPT ;  /* 0x40000040060b7890 */ /* 0x000fe20008ffe43f */
[----:B------:R-:W-:Y:S01]  /*3990*/  SEL R99, RZ, 0x4, P4 ;  /* 0x00000004ff637807 */ /* 0x000fe20002000000 */
[----:B------:R-:W-:Y:S01]  /*39a0*/  UIADD3.64 UR20, UR8, 0x2, URZ ;  /* 0x0000000208147897 */ /* 0x000fe2000fffe03f */
[-C--:B------:R-:W-:Y:S01]  /*39b0*/  LEA R98, P3, R9, R157.reuse, 0x2 ;  /* 0x0000009d09627211 */ /* 0x080fe200078610ff */
[----:B------:R-:W-:Y:S01]  /*39c0*/  UIADD3.64 UR22, UR10, 0x2, URZ ;  /* 0x000000020a167897 */ /* 0x000fe2000fffe03f */
[----:B------:R-:W-:Y:S01]  /*39d0*/  ISETP.NE.U32.AND P5, PT, R97, RZ, PT ;  /* 0x000000ff6100720c */ /* 0x000fe20003fa5070 */
[----:B------:R-:W-:Y:S01]  /*39e0*/  UISETP.GT.AND UP0, UPT, UR12, 0x2, UPT ;  /* 0x000000020c00788c */ /* 0x000fe2000bf04270 */
[----:B------:R-:W-:Y:S01]  /*39f0*/  SEL R100, R99, RZ, !P0 ;  /* 0x000000ff63647207 */ /* 0x000fe20004000000 */
[----:B------:R-:W-:Y:S01]  /*3a00*/  IMAD.X R99, R116, 0x1, R136, P3 ;  /* 0x0000000174637824 */ /* 0x000fe200018e0688 */
[----:B------:R-:W-:Y:S01]  /*3a10*/  SEL R97, R96, RZ, !P0 ;  /* 0x000000ff60617207 */ /* 0x000fe20004000000 */
[----:B------:R-:W-:Y:S01]  /*3a20*/  USEL UR12, UR12, URZ, !UP0 ;  /* 0x0000003f0c0c7287 */ /* 0x000fe2000c000000 */
[----:B------:R-:W-:-:S02]  /*3a30*/  LEA R96, P6, R11, R157, 0x2 ;  /* 0x0000009d0b607211 */ /* 0x000fc400078c10ff */
[----:B------:R-:W-:Y:S01]  /*3a40*/  ISETP.NE.U32.AND P3, PT, R97, RZ, PT ;  /* 0x000000ff6100720c */ /* 0x000fe20003f65070 */
[----:B------:R-:W-:Y:S01]  /*3a50*/  ULEA UR5, UR12, UR7, 0xd ;  /* 0x000000070c057291 */ /* 0x000fe2000f8e683f */
[----:B------:R-:W-:Y:S01]  /*3a60*/  ISETP.NE.U32.AND P4, PT, R100, RZ, PT ;  /* 0x000000ff6400720c */ /* 0x000fe20003f85070 */
[----:B------:R-:W-:Y:S01]  /*3a70*/  IMAD.X R97, R116, 0x1, R134, P6 ;  /* 0x0000000174617824 */ /* 0x000fe200030e0686 */
[----:B------:R-:W-:-:S03]  /*3a80*/  ISETP.GE.AND P6, PT, R63, R140, PT ;  /* 0x0000008c3f00720c */ /* 0x000fc60003fc6270 */
[----:B------:R-:W-:Y:S01]  /*3a90*/  VIADD R107, R58, UR5 ;  /* 0x000000053a6b7c36 */ /* 0x000fe20008000000 */
[----:B------:R-:W-:Y:S01]  /*3aa0*/  SEL R103, RZ, 0x4, P6 ;  /* 0x00000004ff677807 */ /* 0x000fe20003000000 */
[----:B------:R-:W-:Y:S01]  /*3ab0*/  VIADD R109, R60, UR5 ;  /* 0x000000053c6d7c36 */ /* 0x000fe20008000000 */
[----:B------:R-:W-:Y:S01]  /*3ac0*/  LEA R100, P6, R17, R157, 0x2 ;  /* 0x0000009d11647211 */ /* 0x000fe200078c10ff */
[----:B------:R-:W-:Y:S01]  /*3ad0*/  VIADD R142, R68, UR5 ;  /* 0x00000005448e7c36 */ /* 0x000fe20008000000 */
[----:B------:R-:W-:Y:S01]  /*3ae0*/  SEL R106, R103, RZ, !P0 ;  /* 0x000000ff676a7207 */ /* 0x000fe20004000000 */
[----:B------:R-:W-:Y:S02]  /*3af0*/  VIADD R144, R70, UR5 ;  /* 0x0000000546907c36 */ /* 0x000fe40008000000 */
[----:B------:R-:W-:Y:S01]  /*3b00*/  VIADD R146, R76, UR5 ;  /* 0x000000054c927c36 */ /* 0x000fe20008000000 */
[----:B------:R-:W-:Y:S01]  /*3b10*/  HGMMA.64x64x8.F32.TF32 R24, gdesc[UR8], R24 ;  /* 0x04e00000081879f0 */ /* 0x000fe20008702818 */
[----:B------:R-:W-:-:S02]  /*3b20*/  UIADD3.64 UR8, UR8, 0x4, URZ ;  /* 0x0000000408087897 */ /* 0x000fc4000fffe03f */
[----:B------:R-:W-:Y:S01]  /*3b30*/  UIADD3.64 UR10, UR10, 0x4, URZ ;  /* 0x000000040a0a7897 */ /* 0x000fe2000fffe03f */
[----:B------:R-:W-:Y:S08]  /*3b40*/  HGMMA.64x64x8.F32.TF32 R24, gdesc[UR20], R24 ;  /* 0x04e00000141879f0 */ /* 0x000ff00008702818 */
[----:B------:R-:W-:Y:S03]  /*3b50*/  HGMMA.64x64x8.F32.TF32 R24, gdesc[UR8], R24, gsb0 ;  /* 0x04e00000081879f0 */ /* 0x000fe60008002818 */
[----:B------:R-:W-:-:S02]  /*3b60*/  WARPGROUP.DEPBAR.LE gsb0, 0x1 ;  /* 0x00008000000079c5 */ /* 0x000fc40000010100 */
[----:B------:R-:W-:Y:S06]  /*3b70*/  BAR.SYNC.DEFER_BLOCKING 0x0 ;  /* 0x0000000000007b1d */ /* 0x000fec0000010000 */
[----:B------:R-:W-:Y:S01]  /*3b80*/  @!PT LDS RZ, [RZ] ;  /* 0x00000000fffff984 */ /* 0x000fe20000000800 */
[----:B------:R-:W-:Y:S01]  /*3b90*/  @!PT LDS RZ, [RZ] ;  /* 0x00000000fffff984 */ /* 0x000fe20000000800 */
[----:B------:R-:W-:Y:S01]  /*3ba0*/  @!PT LDS RZ, [RZ] ;  /* 0x00000000fffff984 */ /* 0x000fe20000000800 */
[----:B------:R-:W-:Y:S01]  /*3bb0*/  LDGSTS.E [R107], desc[UR14][R98.64], P1 ;  /* 0x00000000626b7fae */ /* 0x000fe2000892184e */
[----:B------:R-:W-:-:S03]  /*3bc0*/  ISETP.GE.AND P1, PT, R61, R140, PT ;  /* 0x0000008c3d00720c */ /* 0x000fc60003f26270 */
[----:B------:R1:W-:Y:S01]  /*3bd0*/  LDGSTS.E [R107+0x8], desc[UR14][R96.64], P5 ;  /* 0x00008000606b7fae */ /* 0x0003e2000a92184e */
[----:B------:R-:W-:Y:S02]  /*3be0*/  SEL R101, RZ, 0x4, P1 ;  /* 0x00000004ff657807 */ /* 0x000fe40000800000 */
[----:B------:R-:W-:Y:S02]  /*3bf0*/  LEA R102, P1, R13, R157, 0x2 ;  /* 0x0000009d0d667211 */ /* 0x000fe400078210ff */
[----:B------:R-:W-:-:S03]  /*3c00*/  SEL R101, R101, RZ, !P0 ;  /* 0x000000ff65657207 */ /* 0x000fc60004000000 */
[C---:B------:R-:W-:Y:S01]  /*3c10*/  IMAD.X R103, R116.reuse, 0x1, R132, P1 ;  /* 0x0000000174677824 */ /* 0x040fe200008e0684 */
[----:B------:R-:W-:Y:S01]  /*3c20*/  ISETP.NE.U32.AND P5, PT, R101, RZ, PT ;  /* 0x000000ff6500720c */ /* 0x000fe20003fa5070 */
[----:B------:R-:W-:Y:S01]  /*3c30*/  IMAD.X R101, R116, 0x1, R128, P6 ;  /* 0x0000000174657824 */ /* 0x000fe200030e0680 */
[-C--:B------:R-:W-:Y:S01]  /*3c40*/  ISETP.GE.AND P6, PT, R65, R140.reuse, PT ;  /* 0x0000008c4100720c */ /* 0x080fe20003fc6270 */
[----:B-1----:R-:W-:Y:S01]  /*3c50*/  VIADD R107, R62, UR5 ;  /* 0x000000053e6b7c36 */ /* 0x002fe20008000000 */
[----:B------:R-:W-:Y:S01]  /*3c60*/  LDGSTS.E [R109], desc[UR14][R102.64], P2 ;  /* 0x00000000666d7fae */ /* 0x000fe2000912184e */
[----:B------:R-:W-:Y:S02]  /*3c70*/  ISETP.GE.AND P2, PT, R5, R140, PT ;  /* 0x0000008c0500720c */ /* 0x000fe40003f46270 */
[----:B------:R-:W-:Y:S01]  /*3c80*/  SEL R99, RZ, 0x4, P6 ;  /* 0x00000004ff637807 */ /* 0x000fe20003000000 */
[----:B------:R1:W-:Y:S01]  /*3c90*/  LDGSTS.E [R109+0x8], desc[UR14][R100.64], P3 ;  /* 0x00008000646d7fae */ /* 0x0003e2000992184e */
[----:B------:R-:W-:-:S02]  /*3ca0*/  SEL R97, RZ, 0x4, P2 ;  /* 0x00000004ff617807 */ /* 0x000fc40001000000 */
[-C--:B------:R-:W-:Y:S02]  /*3cb0*/  LEA R98, P2, R19, R157.reuse, 0x2 ;  /* 0x0000009d13627211 */ /* 0x080fe400078410ff */
[----:B------:R-:W-:Y:S02]  /*3cc0*/  ISETP.NE.U32.AND P1, PT, R106, RZ, PT ;  /* 0x000000ff6a00720c */ /* 0x000fe40003f25070 */
[----:B------:R-:W-:Y:S01]  /*3cd0*/  SEL R106, R99, RZ, !P0 ;  /* 0x000000ff636a7207 */ /* 0x000fe20004000000 */
[----:B------:R-:W-:Y:S01]  /*3ce0*/  IMAD.X R99, R116, 0x1, R126, P2 ;  /* 0x0000000174637824 */ /* 0x000fe200010e067e */
[----:B------:R-:W-:Y:S02]  /*3cf0*/  IADD3 R96, P6, R10, R157, RZ ;  /* 0x0000009d0a607210 */ /* 0x000fe40007fde0ff */
[----:B------:R-:W-:Y:S01]  /*3d00*/  SEL R97, R97, RZ, !P0 ;  /* 0x000000ff61617207 */ /* 0x000fe20004000000 */
[----:B-1----:R-:W-:Y:S01]  /*3d10*/  VIADD R109, R64, UR5 ;  /* 0x00000005406d7c36 */ /* 0x002fe20008000000 */
[----:B------:R-:W-:Y:S01]  /*3d20*/  LDGSTS.E [R107], desc[UR14][R98.64], P4 ;  /* 0x00000000626b7fae */ /* 0x000fe2000a12184e */
[----:B------:R-:W-:-:S02]  /*3d30*/  ISETP.GE.AND P4, PT, R67, R140, PT ;  /* 0x0000008c4300720c */ /* 0x000fc40003f86270 */
[----:B------:R-:W-:Y:S01]  /*3d40*/  ISETP.NE.U32.AND P2, PT, R97, RZ, PT ;  /* 0x000000ff6100720c */ /* 0x000fe20003f45070 */
[----:B------:R-:W-:Y:S01]  /*3d50*/  IMAD.X R97, R116, 0x1, R81, P6 ;  /* 0x0000000174617824 */ /* 0x000fe200030e0651 */
[----:B------:R-:W-:Y:S02]  /*3d60*/  ISETP.GE.AND P6, PT, R69, R140, PT ;  /* 0x0000008c4500720c */ /* 0x000fe40003fc6270 */
[----:B------:R-:W-:Y:S02]  /*3d70*/  SEL R101, RZ, 0x4, P4 ;  /* 0x00000004ff657807 */ /* 0x000fe40002000000 */
[----:B------:R-:W-:Y:S01]  /*3d80*/  SEL R103, RZ, 0x4, P6 ;  /* 0x00000004ff677807 */ /* 0x000fe20003000000 */
[----:B------:R1:W-:Y:S01]  /*3d90*/  LDGSTS.E [R107+0x8], desc[UR14][R96.64], P5 ;  /* 0x00008000606b7fae */ /* 0x0003e2000a92184e */
[-C--:B------:R-:W-:Y:S02]  /*3da0*/  IADD3 R102, P4, R12, R157.reuse, RZ ;  /* 0x0000009d0c667210 */ /* 0x080fe40007f9e0ff */
[----:B------:R-:W-:-:S02]  /*3db0*/  IADD3 R100, P6, R14, R157, RZ ;  /* 0x0000009d0e647210 */ /* 0x000fc40007fde0ff */
[----:B------:R-:W-:Y:S02]  /*3dc0*/  SEL R101, R101, RZ, !P0 ;  /* 0x000000ff65657207 */ /* 0x000fe40004000000 */
[----:B------:R-:W-:Y:S02]  /*3dd0*/  ISETP.NE.U32.AND P3, PT, R106, RZ, PT ;  /* 0x000000ff6a00720c */ /* 0x000fe40003f65070 */
[----:B------:R-:W-:Y:S01]  /*3de0*/  SEL R106, R103, RZ, !P0 ;  /* 0x000000ff676a7207 */ /* 0x000fe20004000000 */
[C---:B------:R-:W-:Y:S01]  /*3df0*/  IMAD.X R103, R116.reuse, 0x1, R82, P4 ;  /* 0x0000000174677824 */ /* 0x040fe200020e0652 */
[----:B------:R-:W-:Y:S01]  /*3e00*/  ISETP.NE.U32.AND P5, PT, R101, RZ, PT ;  /* 0x000000ff6500720c */ /* 0x000fe20003fa5070 */
[----:B------:R-:W-:Y:S01]  /*3e10*/  IMAD.X R101, R116, 0x1, R83, P6 ;  /* 0x0000000174657824 */ /* 0x000fe200030e0653 */
[-C--:B------:R-:W-:Y:S01]  /*3e20*/  ISETP.GE.AND P6, PT, R71, R140.reuse, PT ;  /* 0x0000008c4700720c */ /* 0x080fe20003fc6270 */
[----:B-1----:R-:W-:Y:S01]  /*3e30*/  VIADD R107, R66, UR5 ;  /* 0x00000005426b7c36 */ /* 0x002fe20008000000 */
[----:B------:R-:W-:Y:S01]  /*3e40*/  LDGSTS.E [R109], desc[UR14][R102.64], P1 ;  /* 0x00000000666d7fae */ /* 0x000fe2000892184e */
[----:B------:R-:W-:-:S02]  /*3e50*/  ISETP.GE.AND P1, PT, R73, R140, PT ;  /* 0x0000008c4900720c */ /* 0x000fc40003f26270 */
[----:B------:R-:W-:Y:S01]  /*3e60*/  SEL R97, RZ, 0x4, P6 ;  /* 0x00000004ff617807 */ /* 0x000fe20003000000 */
[----:B------:R1:W-:Y:S01]  /*3e70*/  LDGSTS.E [R109+0x8], desc[UR14][R100.64], P2 ;  /* 0x00008000646d7fae */ /* 0x0003e2000912184e */
[----:B------:R-:W-:Y:S02]  /*3e80*/  ISETP.NE.U32.AND P4, PT, R106, RZ, PT ;  /* 0x000000ff6a00720c */ /* 0x000fe40003f85070 */
[-C--:B------:R-:W-:Y:S02]  /*3e90*/  IADD3 R98, P2, R16, R157.reuse, RZ ;  /* 0x0000009d10627210 */ /* 0x080fe40007f5e0ff */
[----:B------:R-:W-:Y:S02]  /*3ea0*/  SEL R106, RZ, 0x4, P1 ;  /* 0x00000004ff6a7807 */ /* 0x000fe40000800000 */
[----:B------:R-:W-:Y:S01]  /*3eb0*/  IADD3 R96, P1, R18, R157, RZ ;  /* 0x0000009d12607210 */ /* 0x000fe20007f3e0ff */
[----:B------:R-:W-:Y:S01]  /*3ec0*/  IMAD.X R99, R116, 0x1, R84, P2 ;  /* 0x0000000174637824 */ /* 0x000fe200010e0654 */
[----:B------:R-:W-:-:S02]  /*3ed0*/  SEL R97, R97, RZ, !P0 ;  /* 0x000000ff61617207 */ /* 0x000fc40004000000 */
[----:B------:R-:W-:Y:S02]  /*3ee0*/  ISETP.GE.AND P6, PT, R75, R140, PT ;  /* 0x0000008c4b00720c */ /* 0x000fe40003fc6270 */
[----:B------:R-:W-:Y:S01]  /*3ef0*/  ISETP.NE.U32.AND P2, PT, R97, RZ, PT ;  /* 0x000000ff6100720c */ /* 0x000fe20003f45070 */
[----:B------:R-:W-:Y:S01]  /*3f00*/  IMAD.X R97, R116, 0x1, R85, P1 ;  /* 0x0000000174617824 */ /* 0x000fe200008e0655 */
[----:B------:R-:W-:Y:S01]  /*3f10*/  SEL R106, R106, RZ, !P0 ;  /* 0x000000ff6a6a7207 */ /* 0x000fe20004000000 */
[----:B------:R2:W-:Y:S01]  /*3f20*/  LDGSTS.E [R107], desc[UR14][R98.64], P3 ;  /* 0x00000000626b7fae */ /* 0x0005e2000992184e */
[----:B-1----:R-:W-:Y:S02]  /*3f30*/  SEL R100, RZ, 0x4, P6 ;  /* 0x00000004ff647807 */ /* 0x002fe40003000000 */
[----:B------:R-:W-:Y:S01]  /*3f40*/  IADD3 R102, P6, R20, R157, RZ ;  /* 0x0000009d14667210 */ /* 0x000fe20007fde0ff */
[----:B------:R1:W-:Y:S01]  /*3f50*/  LDGSTS.E [R107+0x8], desc[UR14][R96.64], P5 ;  /* 0x00008000606b7fae */ /* 0x0003e2000a92184e */
[----:B------:R-:W-:-:S02]  /*3f60*/  ISETP.NE.U32.AND P1, PT, R106, RZ, PT ;  /* 0x000000ff6a00720c */ /* 0x000fc40003f25070 */
[-C--:B------:R-:W-:Y:S01]  /*3f70*/  ISETP.GE.AND P5, PT, R15, R140.reuse, PT ;  /* 0x0000008c0f00720c */ /* 0x080fe20003fa6270 */
[----:B------:R-:W-:Y:S01]  /*3f80*/  IMAD.X R103, R116, 0x1, R86, P6 ;  /* 0x0000000174677824 */ /* 0x000fe200030e0656 */
[-C--:B------:R-:W-:Y:S02]  /*3f90*/  ISETP.GE.AND P3, PT, R77, R140.reuse, PT ;  /* 0x0000008c4d00720c */ /* 0x080fe40003f66270 */
[----:B------:R-:W-:Y:S01]  /*3fa0*/  ISETP.GE.AND P6, PT, R4, R140, PT ;  /* 0x0000008c0400720c */ /* 0x000fe20003fc6270 */
[----:B--2---:R-:W-:Y:S01]  /*3fb0*/  IMAD.MOV.U32 R98, RZ, RZ, R157 ;  /* 0x000000ffff627224 */ /* 0x004fe200078e009d */
[----:B------:R-:W-:Y:S01]  /*3fc0*/  SEL R100, R100, RZ, !P0 ;  /* 0x000000ff64647207 */ /* 0x000fe20004000000 */
[----:B------:R-:W-:Y:S01]  /*3fd0*/  IMAD.MOV.U32 R99, RZ, RZ, R116 ;  /* 0x000000ffff637224 */ /* 0x000fe200078e0074 */
[----:B------:R-:W-:Y:S01]  /*3fe0*/  SEL R101, RZ, 0x4, P3 ;  /* 0x00000004ff657807 */ /* 0x000fe20001800000 */
[----:B------:R2:W-:Y:S01]  /*3ff0*/  LDGSTS.E [R142], desc[UR14][R102.64], P4 ;  /* 0x00000000668e7fae */ /* 0x0005e2000a12184e */
[----:B-1----:R-:W-:Y:S01]  /*4000*/  SEL R96, RZ, 0x4, P5 ;  /* 0x00000004ff607807 */ /* 0x002fe20002800000 */
[----:B------:R-:W-:Y:S01]  /*4010*/  IMAD.WIDE R110, R92, 0x4, R98 ;  /* 0x000000045c6e7825 */ /* 0x000fe200078e0262 */
[----:B------:R-:W-:-:S02]  /*4020*/  SEL R97, RZ, 0x4, P6 ;  /* 0x00000004ff617807 */ /* 0x000fc40003000000 */
[----:B------:R-:W-:Y:S01]  /*4030*/  SEL R96, R96, RZ, !P0 ;  /* 0x000000ff60607207 */ /* 0x000fe20004000000 */
[--C-:B------:R-:W-:Y:S01]  /*4040*/  IMAD.WIDE R108, R91, 0x4, R98.reuse ;  /* 0x000000045b6c7825 */ /* 0x100fe200078e0262 */
[----:B------:R-:W-:Y:S01]  /*4050*/  ISETP.NE.U32.AND P3, PT, R100, RZ, PT ;  /* 0x000000ff6400720c */ /* 0x000fe20003f65070 */
[----:B------:R1:W-:Y:S01]  /*4060*/  LDGSTS.E [R142+0x8], desc[UR14][R110.64], P2 ;  /* 0x000080006e8e7fae */ /* 0x0003e2000912184e */
[----:B------:R-:W-:Y:S01]  /*4070*/  ISETP.NE.U32.AND P6, PT, R96, RZ, PT ;  /* 0x000000ff6000720c */ /* 0x000fe20003fc5070 */
[--C-:B------:R-:W-:Y:S01]  /*4080*/  IMAD.WIDE R106, R90, 0x4, R98.reuse ;  /* 0x000000045a6a7825 */ /* 0x100fe200078e0262 */
[----:B------:R-:W-:Y:S01]  /*4090*/  SEL R101, R101, RZ, !P0 ;  /* 0x000000ff65657207 */ /* 0x000fe20004000000 */
[----:B------:R3:W-:Y:S01]  /*40a0*/  LDGSTS.E [R144], desc[UR14][R108.64], P1 ;  /* 0x000000006c907fae */ /* 0x0007e2000892184e */
[----:B------:R-:W-:Y:S01]  /*40b0*/  SEL R97, R97, RZ, !P0 ;  /* 0x000000ff61617207 */ /* 0x000fe20004000000 */
[----:B------:R-:W-:Y:S01]  /*40c0*/  IMAD.WIDE R98, R89, 0x4, R98 ;  /* 0x0000000459627825 */ /* 0x000fe200078e0262 */
[----:B------:R-:W-:-:S02]  /*40d0*/  IADD3 R96, P2, R22, R157, RZ ;  /* 0x0000009d16607210 */ /* 0x000fc40007f5e0ff */
[----:B------:R-:W-:Y:S01]  /*40e0*/  IADD3 R100, P1, R8, R153, RZ ;  /* 0x0000009908647210 */ /* 0x000fe20007f3e0ff */
[----:B------:R-:W-:Y:S01]  /*40f0*/  VIADD R140, R140, 0xffffffe0 ;  /* 0xffffffe08c8c7836 */ /* 0x000fe20000000000 */
[----:B------:R-:W-:Y:S01]  /*4100*/  ISETP.NE.U32.AND P5, PT, R101, RZ, PT ;  /* 0x000000ff6500720c */ /* 0x000fe20003fa5070 */
[----:B------:R4:W-:Y:S01]  /*4110*/  LDGSTS.E [R144+0x8], desc[UR14][R106.64], P3 ;  /* 0x000080006a907fae */ /* 0x0009e2000992184e */
[----:B------:R-:W-:Y:S01]  /*4120*/  ISETP.NE.U32.AND P0, PT, R97, RZ, PT ;  /* 0x000000ff6100720c */ /* 0x000fe20003f05070 */
[----:B------:R-:W-:Y:S01]  /*4130*/  IMAD.X R97, R116, 0x1, R87, P2 ;  /* 0x0000000174617824 */ /* 0x000fe200010e0657 */
[----:B--2---:R-:W-:Y:S01]  /*4140*/  IADD3 R102, P2, R8, R145, RZ ;  /* 0x0000009108667210 */ /* 0x004fe20007f5e0ff */
[--C-:B------:R-:W-:Y:S01]  /*4150*/  IMAD.X R101, R114, 0x1, R88.reuse, P1 ;  /* 0x0000000172657824 */ /* 0x100fe200008e0658 */
[----:B-1----:R-:W-:Y:S01]  /*4160*/  IADD3 R110, P1, R8, R137, RZ ;  /* 0x00000089086e7210 */ /* 0x002fe20007f3e0ff */
[----:B------:R-:W-:Y:S02]  /*4170*/  VIADD R142, R72, UR5 ;  /* 0x00000005488e7c36 */ /* 0x000fe40008000000 */
[--C-:B------:R-:W-:Y:S01]  /*4180*/  IMAD.X R103, R104, 0x1, R88.reuse, P2 ;  /* 0x0000000168677824 */ /* 0x100fe200010e0658 */
[C---:B---3--:R-:W-:Y:S01]  /*4190*/  IADD3 R108, P2, R8.reuse, R129, RZ ;  /* 0x00000081086c7210 */ /* 0x048fe20007f5e0ff */
[--C-:B------:R-:W-:Y:S01]  /*41a0*/  IMAD.X R111, R161, 0x1, R88.reuse, P1 ;  /* 0x00000001a16f7824 */ /* 0x100fe200008e0658 */
[----:B----4-:R-:W-:Y:S01]  /*41b0*/  IADD3 R106, P1, R8, R121, RZ ;  /* 0x00000079086a7210 */ /* 0x010fe20007f3e0ff */
[----:B------:R1:W-:Y:S02]  /*41c0*/  LDGSTS.E [R146], desc[UR14][R98.64], P5 ;  /* 0x0000000062927fae */ /* 0x0003e4000a92184e */
[----:B------:R-:W-:-:S02]  /*41d0*/  IMAD.X R109, R163, 0x1, R88, P2 ;  /* 0x00000001a36d7824 */ /* 0x000fc400010e0658 */
[----:B------:R-:W-:Y:S01]  /*41e0*/  VIADD R144, R78, UR5 ;  /* 0x000000054e907c36 */ /* 0x000fe20008000000 */
[----:B------:R2:W-:Y:S01]  /*41f0*/  LDGSTS.E [R146+0x8], desc[UR14][R96.64], P6 ;  /* 0x0000800060927fae */ /* 0x0005e2000b12184e */
[----:B------:R-:W-:-:S03]  /*4200*/  IMAD.X R107, R155, 0x1, R88, P1 ;  /* 0x000000019b6b7824 */ /* 0x000fc600008e0658 */
[----:B------:R-:W0:Y:S01]  /*4210*/  LDGDEPBAR ;  /* 0x00000000000079af */ /* 0x000e220000000000 */
[----:B-1----:R-:W-:-:S03]  /*4220*/  IADD3 R98, P2, R8, R119, RZ ;  /* 0x0000007708627210 */ /* 0x002fc60007f5e0ff */
[----:B------:R1:W-:Y:S01]  /*4230*/  LDGSTS.E [R142+0x6000], desc[UR14][R100.64], P0 ;  /* 0x06000000648e7fae */ /* 0x0003e2000812184e */
[-C--:B------:R-:W-:Y:S02]  /*4240*/  IADD3 R119, P6, R119, R122.reuse, RZ ;  /* 0x0000007a77777210 */ /* 0x080fe40007fde0ff */
[C---:B--2---:R-:W-:Y:S01]  /*4250*/  IADD3 R96, P1, R8.reuse, R115, RZ ;  /* 0x0000007308607210 */ /* 0x044fe20007f3e0ff */
[----:B------:R-:W-:Y:S01]  /*4260*/  IMAD.X R99, R147, 0x1, R88, P2 ;  /* 0x0000000193637824 */ /* 0x000fe200010e0658 */
[----:B------:R2:W-:Y:S01]  /*4270*/  LDGSTS.E [R142+0x6400], desc[UR14][R102.64], P0 ;  /* 0x06400000668e7fae */ /* 0x0005e2000812184e */
[----:B------:R-:W-:Y:S01]  /*4280*/  IADD3 R115, P4, R115, R122, RZ ;  /* 0x0000007a73737210 */ /* 0x000fe20007f9e0ff */
[----:B------:R-:W-:Y:S02]  /*4290*/  IMAD.X R147, R147, 0x1, R120, P6 ;  /* 0x0000000193937824 */ /* 0x000fe400030e0678 */
[C---:B------:R-:W-:Y:S01]  /*42a0*/  IMAD.X R97, R139.reuse, 0x1, R88, P1 ;  /* 0x000000018b617824 */ /* 0x040fe200008e0658 */
[----:B------:R3:W-:Y:S01]  /*42b0*/  LDGSTS.E [R142+0x6800], desc[UR14][R110.64], P0 ;  /* 0x068000006e8e7fae */ /* 0x0007e2000812184e */
[----:B------:R-:W-:Y:S01]  /*42c0*/  IMAD.X R139, R139, 0x1, R120, P4 ;  /* 0x000000018b8b7824 */ /* 0x000fe200020e0678 */
[----:B-1----:R-:W-:-:S02]  /*42d0*/  IADD3 R100, P2, R8, R105, RZ ;  /* 0x0000006908647210 */ /* 0x002fc40007f5e0ff */
[----:B------:R1:W-:Y:S01]  /*42e0*/  LDGSTS.E [R142+0x6c00], desc[UR14][R108.64], P0 ;  /* 0x06c000006c8e7fae */ /* 0x0003e2000812184e */
[C---:B--2---:R-:W-:Y:S02]  /*42f0*/  IADD3 R102, P1, R8.reuse, R149, RZ ;  /* 0x0000009508667210 */ /* 0x044fe40007f3e0ff */
[--C-:B------:R-:W-:Y:S01]  /*4300*/  IMAD.X R101, R131, 0x1, R88.reuse, P2 ;  /* 0x0000000183657824 */ /* 0x100fe200010e0658 */
[----:B------:R2:W-:Y:S01]  /*4310*/  LDGSTS.E [R142+0x7000], desc[UR14][R106.64], P0 ;  /* 0x070000006a8e7fae */ /* 0x0005e2000812184e */
[----:B---3--:R-:W-:Y:S01]  /*4320*/  IADD3 R110, P2, R8, R141, RZ ;  /* 0x0000008d086e7210 */ /* 0x008fe20007f5e0ff */
[--C-:B------:R-:W-:Y:S02]  /*4330*/  IMAD.X R103, R112, 0x1, R88.reuse, P1 ;  /* 0x0000000170677824 */ /* 0x100fe400008e0658 */
[----:B------:R3:W-:Y:S01]  /*4340*/  LDGSTS.E [R142+0x7400], desc[UR14][R98.64], P0 ;  /* 0x07400000628e7fae */ /* 0x0007e2000812184e */
[-C--:B------:R-:W-:Y:S02]  /*4350*/  IADD3 R141, P6, R141, R122.reuse, RZ ;  /* 0x0000007a8d8d7210 */ /* 0x080fe40007fde0ff */
[C---:B-1----:R-:W-:Y:S01]  /*4360*/  IADD3 R108, P1, R8.reuse, R133, RZ ;  /* 0x00000085086c7210 */ /* 0x042fe20007f3e0ff */
[----:B------:R-:W-:Y:S01]  /*4370*/  IMAD.X R111, R165, 0x1, R88, P2 ;  /* 0x00000001a56f7824 */ /* 0x000fe200010e0658 */
[----:B------:R1:W-:Y:S01]  /*4380*/  LDGSTS.E [R142+0x7800], desc[UR14][R96.64], P0 ;  /* 0x07800000608e7fae */ /* 0x0003e2000812184e */
[----:B------:R-:W-:Y:S01]  /*4390*/  IADD3 R133, P4, R133, R122, RZ ;  /* 0x0000007a85857210 */ /* 0x000fe20007f9e0ff */
[----:B------:R-:W-:Y:S01]  /*43a0*/  IMAD.X R165, R165, 0x1, R120, P6 ;  /* 0x00000001a5a57824 */ /* 0x000fe200030e0678 */
[----:B--2---:R-:W-:Y:S01]  /*43b0*/  IADD3 R106, P2, R8, R125, RZ ;  /* 0x0000007d086a7210 */ /* 0x004fe20007f5e0ff */
[C---:B------:R-:W-:Y:S01]  /*43c0*/  IMAD.X R109, R93.reuse, 0x1, R88, P1 ;  /* 0x000000015d6d7824 */ /* 0x040fe200008e0658 */
[----:B------:R2:W-:Y:S01]  /*43d0*/  LDGSTS.E [R142+0x7c00], desc[UR14][R100.64], P0 ;  /* 0x07c00000648e7fae */ /* 0x0005e2000812184e */
[----:B------:R-:W-:Y:S01]  /*43e0*/  IMAD.X R93, R93, 0x1, R120, P4 ;  /* 0x000000015d5d7824 */ /* 0x000fe200020e0678 */
[----:B------:R-:W-:Y:S01]  /*43f0*/  ISETP.NE.U32.AND P4, PT, R130, UR4, PT ;  /* 0x0000000482007c0c */ /* 0x000fe2000bf85070 */
[----:B------:R-:W-:Y:S01]  /*4400*/  IMAD.X R107, R159, 0x1, R88, P2 ;  /* 0x000000019f6b7824 */ /* 0x000fe200010e0658 */
[----:B------:R4:W-:Y:S01]  /*4410*/  LDGSTS.E [R144+0x6200], desc[UR14][R102.64], P0 ;  /* 0x0620000066907fae */ /* 0x0009e2000812184e */
[----:B---3--:R-:W-:-:S02]  /*4420*/  IADD3 R98, P2, R8, R117, RZ ;  /* 0x0000007508627210 */ /* 0x008fc40007f5e0ff */
[C---:B-1----:R-:W-:Y:S01]  /*4430*/  IADD3 R96, P1, R8.reuse, R123, RZ ;  /* 0x0000007b08607210 */ /* 0x042fe20007f3e0ff */
[----:B------:R1:W-:Y:S01]  /*4440*/  LDGSTS.E [R144+0x6600], desc[UR14][R110.64], P0 ;  /* 0x066000006e907fae */ /* 0x0003e2000812184e */
[-C--:B------:R-:W-:Y:S01]  /*4450*/  IADD3 R117, P5, R117, R122.reuse, RZ ;  /* 0x0000007a75757210 */ /* 0x080fe20007fbe0ff */
[--C-:B------:R-:W-:Y:S01]  /*4460*/  IMAD.X R99, R143, 0x1, R88.reuse, P2 ;  /* 0x000000018f637824 */ /* 0x100fe200010e0658 */
[----:B------:R-:W-:Y:S01]  /*4470*/  IADD3 R105, P2, R105, R122, RZ ;  /* 0x0000007a69697210 */ /* 0x000fe20007f5e0ff */
[----:B------:R-:W-:Y:S01]  /*4480*/  IMAD.X R97, R151, 0x1, R88, P1 ;  /* 0x0000000197617824 */ /* 0x000fe200008e0658 */
[C---:B--2---:R-:W-:Y:S01]  /*4490*/  IADD3 R100, P1, R8.reuse, R113, RZ ;  /* 0x0000007108647210 */ /* 0x044fe20007f3e0ff */
[----:B------:R1:W-:Y:S01]  /*44a0*/  LDGSTS.E [R144+0x6a00], desc[UR14][R108.64], P0 ;  /* 0x06a000006c907fae */ /* 0x0003e2000812184e */
[--C-:B------:R-:W-:Y:S01]  /*44b0*/  IMAD.X R143, R143, 0x1, R120.reuse, P5 ;  /* 0x000000018f8f7824 */ /* 0x100fe200028e0678 */
[----:B----4-:R-:W-:Y:S01]  /*44c0*/  IADD3 R102, P3, R8, R138, RZ ;  /* 0x0000008a08667210 */ /* 0x010fe20007f7e0ff */
[----:B------:R-:W-:Y:S01]  /*44d0*/  IMAD.X R131, R131, 0x1, R120, P2 ;  /* 0x0000000183837824 */ /* 0x000fe200010e0678 */
[----:B------:R1:W-:Y:S01]  /*44e0*/  LDGSTS.E [R144+0x6e00], desc[UR14][R106.64], P0 ;  /* 0x06e000006a907fae */ /* 0x0003e2000812184e */
[--C-:B------:R-:W-:Y:S01]  /*44f0*/  IMAD.X R101, R135, 0x1, R88.reuse, P1 ;  /* 0x0000000187657824 */ /* 0x100fe200008e0658 */
[-C--:B------:R-:W-:Y:S01]  /*4500*/  IADD3 R138, P1, R138, R122.reuse, RZ ;  /* 0x0000007a8a8a7210 */ /* 0x080fe20007f3e0ff */
[----:B------:R-:W-:Y:S01]  /*4510*/  IMAD.X R103, R127, 0x1, R88, P3 ;  /* 0x000000017f677824 */ /* 0x000fe200018e0658 */
[-C--:B------:R-:W-:Y:S01]  /*4520*/  IADD3 R113, P3, R113, R122.reuse, RZ ;  /* 0x0000007a71717210 */ /* 0x080fe20007f7e0ff */
[----:B------:R1:W-:Y:S01]  /*4530*/  LDGSTS.E [R144+0x7200], desc[UR14][R96.64], P0 ;  /* 0x0720000060907fae */ /* 0x0003e2000812184e */
[-C--:B------:R-:W-:Y:S01]  /*4540*/  IADD3 R125, P2, R125, R122.reuse, RZ ;  /* 0x0000007a7d7d7210 */ /* 0x080fe20007f5e0ff */
[--C-:B------:R-:W-:Y:S01]  /*4550*/  IMAD.X R127, R127, 0x1, R120.reuse, P1 ;  /* 0x000000017f7f7824 */ /* 0x100fe200008e0678 */
[-C--:B------:R-:W-:Y:S01]  /*4560*/  IADD3 R121, P1, R121, R122.reuse, RZ ;  /* 0x0000007a79797210 */ /* 0x080fe20007f3e0ff */
[----:B------:R1:W-:Y:S01]  /*4570*/  LDGSTS.E [R144+0x7600], desc[UR14][R98.64], P0 ;  /* 0x0760000062907fae */ /* 0x0003e2000812184e */
[--C-:B------:R-:W-:Y:S01]  /*4580*/  IMAD.X R135, R135, 0x1, R120.reuse, P3 ;  /* 0x0000000187877824 */ /* 0x100fe200018e0678 */
[-C--:B------:R-:W-:Y:S01]  /*4590*/  IADD3 R129, P3, R129, R122.reuse, RZ ;  /* 0x0000007a81817210 */ /* 0x080fe20007f7e0ff */
[--C-:B------:R-:W-:Y:S01]  /*45a0*/  IMAD.X R159, R159, 0x1, R120.reuse, P2 ;  /* 0x000000019f9f7824 */ /* 0x100fe200010e0678 */
[----:B------:R1:W-:Y:S01]  /*45b0*/  LDGSTS.E [R144+0x7a00], desc[UR14][R100.64], P0 ;  /* 0x07a0000064907fae */ /* 0x0003e2000812184e */
[--C-:B------:R-:W-:Y:S01]  /*45c0*/  IMAD.X R155, R155, 0x1, R120.reuse, P1 ;  /* 0x000000019b9b7824 */ /* 0x100fe200008e0678 */
[-C--:B------:R-:W-:Y:S01]  /*45d0*/  IADD3 R137, P5, R137, R122.reuse, RZ ;  /* 0x0000007a89897210 */ /* 0x080fe20007fbe0ff */
[----:B------:R-:W-:Y:S01]  /*45e0*/  IMAD.X R163, R163, 0x1, R120, P3 ;  /* 0x00000001a3a37824 */ /* 0x000fe200018e0678 */
[----:B------:R1:W-:Y:S01]  /*45f0*/  LDGSTS.E [R144+0x7e00], desc[UR14][R102.64], P0 ;  /* 0x07e0000066907fae */ /* 0x0003e2000812184e */
[----:B------:R-:W-:-:S02]  /*4600*/  IADD3 R123, P0, R123, R122, RZ ;  /* 0x0000007a7b7b7210 */ /* 0x000fc40007f1e0ff */
[-C--:B------:R-:W-:Y:S01]  /*4610*/  IADD3 R149, P1, R149, R122.reuse, RZ ;  /* 0x0000007a95957210 */ /* 0x080fe20007f3e0ff */
[----:B------:R-:W0:Y:S01]  /*4620*/  LDGDEPBAR ;  /* 0x00000000000079af */ /* 0x000e220000000000 */
[-C--:B------:R-:W-:Y:S01]  /*4630*/  IADD3 R153, P2, R153, R122.reuse, RZ ;  /* 0x0000007a99997210 */ /* 0x080fe20007f5e0ff */
[--C-:B------:R-:W-:Y:S01]  /*4640*/  IMAD.X R151, R151, 0x1, R120.reuse, P0 ;  /* 0x0000000197977824 */ /* 0x100fe200000e0678 */
[----:B------:R-:W-:Y:S01]  /*4650*/  IADD3 R145, P0, R145, R122, RZ ;  /* 0x0000007a91917210 */ /* 0x000fe20007f1e0ff */
[--C-:B------:R-:W-:Y:S01]  /*4660*/  IMAD.X R161, R161, 0x1, R120.reuse, P5 ;  /* 0x00000001a1a17824 */ /* 0x100fe200028e0678 */
[----:B------:R-:W-:Y:S01]  /*4670*/  LEA R157, P3, R74, R157, 0x2 ;  /* 0x0000009d4a9d7211 */ /* 0x000fe200078610ff */
[--C-:B------:R-:W-:Y:S02]  /*4680*/  IMAD.X R112, R112, 0x1, R120.reuse, P1 ;  /* 0x0000000170707824 */ /* 0x100fe400008e0678 */
[--C-:B------:R-:W-:Y:S02]  /*4690*/  IMAD.X R104, R104, 0x1, R120.reuse, P0 ;  /* 0x0000000168687824 */ /* 0x100fe400000e0678 */
[----:B------:R-:W-:-:S02]  /*46a0*/  IMAD.X R114, R114, 0x1, R120, P2 ;  /* 0x0000000172727824 */ /* 0x000fc400010e0678 */
[----:B------:R-:W-:Y:S01]  /*46b0*/  IMAD.X R116, R116, 0x1, R124, P3 ;  /* 0x0000000174747824 */ /* 0x000fe200018e067c */
[----:B-1----:R-:W-:Y:S06]  /*46c0*/  @P4 BRA `(.L_x_1) ;  /* 0xfffffff000184947 */ /* 0x002fec000383ffff */
.L_x_0:
[----:B------:R-:W-:Y:S02]  /*46d0*/  WARPGROUP.DEPBAR.LE gsb0, 0x0 ;  /* 0x00008000000079c5 */ /* 0x000fe40000010000 */
[----:B------:R-:W-:-:S04]  /*46e0*/  DEPBAR.LE SB0, 0x0 ;  /* 0x000080000000791a */ /* 0x000fc80000000000 */
[----:B------:R-:W-:Y:S01]  /*46f0*/  IADD3 R79, R80, UR7, R79 ;  /* 0x00000007504f7c10 */ /* 0x000fe2000fffe04f */
[----:B------:R-:W-:Y:S01]  /*4700*/  IMAD.U32 R4, RZ, RZ, UR16 ;  /* 0x00000010ff047e24 */ /* 0x000fe2000f8e00ff */
[----:B------:R-:W-:Y:S01]  /*4710*/  LEA R5, R6, UR7, 0x5 ;  /* 0x0000000706057c11 */ /* 0x000fe2000f8e28ff */
[----:B------:R-:W1:Y:S08]  /*4720*/  LDC R57, c[0x0][0x248] ;  /* 0x00009200ff397b82 */ /* 0x000e700000000800 */
[----:B------:R-:W-:Y:S01]  /*4730*/  BAR.SYNC.DEFER_BLOCKING 0x0 ;  /* 0x0000000000007b1d */ /* 0x000fe20000010000 */
[----:B------:R-:W-:Y:S01]  /*4740*/  IMAD.IADD R79, R56, 0x1, R79 ;  /* 0x00000001384f7824 */ /* 0x000fe200078e024f */
[----:B------:R-:W-:Y:S01]  /*4750*/  LOP3.LUT R7, R7, 0x40, R4, 0xf8, !PT ;  /* 0x0000004007077812 */ /* 0x000fe200078ef804 */
[----:B------:R-:W-:Y:S01]  /*4760*/  IMAD R2, R2, 0x10, R5 ;  /* 0x0000001002027824 */ /* 0x000fe200078e0205 */
[----:B------:R-:W-:-:S02]  /*4770*/  ISETP.GE.AND P0, PT, R3, R94, PT ;  /* 0x0000005e0300720c */ /* 0x000fc40003f06270 */
[----:B------:R-:W-:Y:S01]  /*4780*/  LOP3.LUT R0, R7, R0, RZ, 0xfc, !PT ;  /* 0x0000000007007212 */ /* 0x000fe200078efcff */
[----:B------:R-:W-:Y:S01]  /*4790*/  ULDC UR4, c[0x0][0x244] ;  /* 0x0000910000047ab9 */ /* 0x000fe20000000800 */
[----:B------:R-:W-:Y:S02]  /*47a0*/  ULDC.64 UR6, c[0x0][0x220] ;  /* 0x0000880000067ab9 */ /* 0x000fe40000000a00 */
[C---:B------:R-:W-:Y:S02]  /*47b0*/  LOP3.LUT R8, R0.reuse, 0x2, RZ, 0xfc, !PT ;  /* 0x0000000200087812 */ /* 0x040fe400078efcff */
[----:B------:R-:W-:Y:S02]  /*47c0*/  LOP3.LUT R4, R0, 0x3c, RZ, 0xfc, !PT ;  /* 0x0000003c00047812 */ /* 0x000fe400078efcff */
[-C--:B------:R-:W-:Y:S02]  /*47d0*/  ISETP.LT.AND P2, PT, R8, R95.reuse, !P0 ;  /* 0x0000005f0800720c */ /* 0x080fe40004741270 */
[----:B------:R-:W-:-:S02]  /*47e0*/  ISETP.LT.AND P1, PT, R4, R95, !P0 ;  /* 0x0000005f0400720c */ /* 0x000fc40004721270 */
[C---:B------:R-:W-:Y:S02]  /*47f0*/  LOP3.LUT R4, R0.reuse, 0x6, RZ, 0xfc, !PT ;  /* 0x0000000600047812 */ /* 0x040fe400078efcff */
[----:B------:R-:W-:Y:S02]  /*4800*/  LOP3.LUT R6, R0, 0x4, RZ, 0xfc, !PT ;  /* 0x0000000400067812 */ /* 0x000fe400078efcff */
[----:B------:R-:W-:Y:S01]  /*4810*/  ISETP.LT.AND P4, PT, R4, R95, !P0 ;  /* 0x0000005f0400720c */ /* 0x000fe20004781270 */
[----:B-1----:R-:W-:Y:S01]  /*4820*/  IMAD R4, R0, R57, RZ ;  /* 0x0000003900047224 */ /* 0x002fe200078e02ff */
[----:B------:R-:W-:Y:S01]  /*4830*/  STSM.16.M88.4 [R79], R24 ;  /* 0x000000184f007844 */ /* 0x000fe20000000200 */
[----:B------:R-:W-:Y:S01]  /*4840*/  BAR.SYNC.DEFER_BLOCKING 0x0 ;  /* 0x0000000000007b1d */ /* 0x000fe20000010000 */
[----:B------:R-:W-:-:S05]  /*4850*/  ISETP.LT.AND P5, PT, R6, R95, !P0 ;  /* 0x0000005f0600720c */ /* 0x000fca00047a1270 */
[----:B------:R-:W1:Y:S02]  /*4860*/  LDS.128 R60, [R2] ;  /* 0x00000000023c7984 */ /* 0x000e640000000c00 */
[----:B------:R-:W-:Y:S06]  /*4870*/  BAR.SYNC.DEFER_BLOCKING 0x0 ;  /* 0x0000000000007b1d */ /* 0x000fec0000010000 */
[----:B------:R2:W-:Y:S02]  /*4880*/  STSM.16.M88.4 [R79], R28 ;  /* 0x0000001c4f007844 */ /* 0x0005e40000000200 */
[----:B------:R-:W-:Y:S01]  /*4890*/  BAR.SYNC.DEFER_BLOCKING 0x0 ;  /* 0x0000000000007b1d */ /* 0x000fe20000010000 */
[----:B--2---:R-:W-:-:S05]  /*48a0*/  IMAD R28, R3, UR4, RZ ;  /* 0x00000004031c7c24 */ /* 0x004fca000f8e02ff */
[----:B------:R-:W-:-:S04]  /*48b0*/  LEA R3, P3, R28, UR6, 0x2 ;  /* 0x000000061c037c11 */ /* 0x000fc8000f8610ff */
[----:B------:R-:W-:Y:S02]  /*48c0*/  LEA.HI.X.SX32 R28, R28, UR7, 0x2, P3 ;  /* 0x000000071c1c7c11 */ /* 0x000fe400098f16ff */
[C---:B------:R-:W-:Y:S01]  /*48d0*/  LEA R30, P6, R4.reuse, R3, 0x2 ;  /* 0x00000003041e7211 */ /* 0x040fe200078c10ff */
[----:B------:R-:W2:Y:S01]  /*48e0*/  LDS.128 R24, [R2] ;  /* 0x0000000002187984 */ /* 0x000ea20000000c00 */
[----:B------:R-:W-:Y:S02]  /*48f0*/  BAR.SYNC.DEFER_BLOCKING 0x0 ;  /* 0x0000000000007b1d */ /* 0x000fe40000010000 */
[----:B------:R-:W-:Y:S02]  /*4900*/  LEA.HI.X.SX32 R31, R4, R28, 0x2, P6 ;  /* 0x0000001c041f7211 */ /* 0x000fe400030f16ff */
[----:B------:R-:W-:Y:S02]  /*4910*/  ISETP.LT.AND P3, PT, R0, R95, !P0 ;  /* 0x0000005f0000720c */ /* 0x000fe40004761270 */
[----:B------:R3:W-:Y:S02]  /*4920*/  STSM.16.M88.4 [R79], R32 ;  /* 0x000000204f007844 */ /* 0x0007e40000000200 */
[----:B------:R-:W-:Y:S01]  /*4930*/  BAR.SYNC.DEFER_BLOCKING 0x0 ;  /* 0x0000000000007b1d */ /* 0x000fe20000010000 */
[----:B---3--:R-:W-:-:S05]  /*4940*/  IMAD R34, R57, 0x2, R4 ;  /* 0x0000000239227824 */ /* 0x008fca00078e0204 */
[----:B------:R-:W-:-:S04]  /*4950*/  LEA R32, P6, R34, R3, 0x2 ;  /* 0x0000000322207211 */ /* 0x000fc800078c10ff */
[----:B------:R-:W-:Y:S01]  /*4960*/  LEA.HI.X.SX32 R33, R34, R28, 0x2, P6 ;  /* 0x0000001c22217211 */ /* 0x000fe200030f16ff */
[----:B------:R-:W3:Y:S01]  /*4970*/  LDS.128 R20, [R2] ;  /* 0x0000000002147984 */ /* 0x000ee20000000c00 */
[----:B------:R-:W-:Y:S06]  /*4980*/  BAR.SYNC.DEFER_BLOCKING 0x0 ;  /* 0x0000000000007b1d */ /* 0x000fec0000010000 */
[----:B------:R4:W-:Y:S02]  /*4990*/  STSM.16.M88.4 [R79], R36 ;  /* 0x000000244f007844 */ /* 0x0009e40000000200 */
[----:B------:R-:W-:Y:S01]  /*49a0*/  BAR.SYNC.DEFER_BLOCKING 0x0 ;  /* 0x0000000000007b1d */ /* 0x000fe20000010000 */
[----:B----4-:R-:W-:-:S05]  /*49b0*/  LOP3.LUT R38, R0, 0xa, RZ, 0xfc, !PT ;  /* 0x0000000a00267812 */ /* 0x010fca00078efcff */
[----:B------:R-:W4:Y:S02]  /*49c0*/  LDS.128 R16, [R2] ;  /* 0x0000000002107984 */ /* 0x000f240000000c00 */
[----:B------:R-:W-:Y:S06]  /*49d0*/  BAR.SYNC.DEFER_BLOCKING 0x0 ;  /* 0x0000000000007b1d */ /* 0x000fec0000010000 */
[----:B------:R5:W-:Y:S02]  /*49e0*/  STSM.16.M88.4 [R79], R40 ;  /* 0x000000284f007844 */ /* 0x000be40000000200 */
[----:B------:R-:W-:Y:S01]  /*49f0*/  BAR.SYNC.DEFER_BLOCKING 0x0 ;  /* 0x0000000000007b1d */ /* 0x000fe20000010000 */
[----:B-----5:R-:W-:Y:S01]  /*4a00*/  IMAD R42, R57, 0x2, R34 ;  /* 0x00000002392a7824 */ /* 0x020fe200078e0222 */
[----:B------:R-:W-:-:S04]  /*4a10*/  LOP3.LUT R40, R0, 0x8, RZ, 0xfc, !PT ;  /* 0x0000000800287812 */ /* 0x000fc800078efcff */
[----:B------:R-:W5:Y:S02]  /*4a20*/  LDS.128 R12, [R2] ;  /* 0x00000000020c7984 */ /* 0x000f640000000c00 */
[----:B------:R-:W-:Y:S06]  /*4a30*/  BAR.SYNC.DEFER_BLOCKING 0x0 ;  /* 0x0000000000007b1d */ /* 0x000fec0000010000 */
[----:B------:R1:W-:Y:S02]  /*4a40*/  STSM.16.M88.4 [R79], R44 ;  /* 0x0000002c4f007844 */ /* 0x0003e40000000200 */
[----:B------:R-:W-:Y:S01]  /*4a50*/  BAR.SYNC.DEFER_BLOCKING 0x0 ;  /* 0x0000000000007b1d */ /* 0x000fe20000010000 */
[----:B-1----:R-:W-:-:S05]  /*4a60*/  IMAD R44, R57, 0x2, R42 ;  /* 0x00000002392c7824 */ /* 0x002fca00078e022a */
[----:B------:R-:W1:Y:S02]  /*4a70*/  LDS.128 R8, [R2] ;  /* 0x0000000002087984 */ /* 0x000e640000000c00 */
[----:B------:R-:W-:Y:S06]  /*4a80*/  BAR.SYNC.DEFER_BLOCKING 0x0 ;  /* 0x0000000000007b1d */ /* 0x000fec0000010000 */
[----:B------:R-:W-:Y:S02]  /*4a90*/  STSM.16.M88.4 [R79], R48 ;  /* 0x000000304f007844 */ /* 0x000fe40000000200 */
[----:B------:R-:W-:Y:S06]  /*4aa0*/  BAR.SYNC.DEFER_BLOCKING 0x0 ;  /* 0x0000000000007b1d */ /* 0x000fec0000010000 */
[----:B------:R-:W1:Y:S02]  /*4ab0*/  LDS.128 R4, [R2] ;  /* 0x0000000002047984 */ /* 0x000e640000000c00 */
[----:B------:R-:W-:Y:S06]  /*4ac0*/  BAR.SYNC.DEFER_BLOCKING 0x0 ;  /* 0x0000000000007b1d */ /* 0x000fec0000010000 */
[----:B------:R-:W-:Y:S02]  /*4ad0*/  STSM.16.M88.4 [R79], R52 ;  /* 0x000000344f007844 */ /* 0x000fe40000000200 */
[----:B------:R-:W-:Y:S06]  /*4ae0*/  BAR.SYNC.DEFER_BLOCKING 0x0 ;  /* 0x0000000000007b1d */ /* 0x000fec0000010000 */
[----:B------:R2:W-:Y:S01]  /*4af0*/  @P3 STG.E desc[UR14][R30.64], R60 ;  /* 0x0000003c1e003986 */ /* 0x0005e2000c10190e */
[----:B------:R-:W-:-:S03]  /*4b00*/  LEA R36, P3, R44, R3, 0x2 ;  /* 0x000000032c247211 */ /* 0x000fc600078610ff */
[----:B------:R3:W-:Y:S01]  /*4b10*/  @P2 STG.E desc[UR14][R32.64], R61 ;  /* 0x0000003d20002986 */ /* 0x0007e2000c10190e */
[----:B------:R-:W-:Y:S02]  /*4b20*/  LEA R34, P2, R42, R3, 0x2 ;  /* 0x000000032a227211 */ /* 0x000fe400078410ff */
[-C--:B------:R-:W-:Y:S02]  /*4b30*/  LEA.HI.X.SX32 R37, R44, R28.reuse, 0x2, P3 ;  /* 0x0000001c2c257211 */ /* 0x080fe400018f16ff */
[----:B------:R-:W-:Y:S01]  /*4b40*/  LEA.HI.X.SX32 R35, R42, R28, 0x2, P2 ;  /* 0x0000001c2a237211 */ /* 0x000fe200010f16ff */
[C---:B------:R-:W-:Y:S01]  /*4b50*/  IMAD R42, R57.reuse, 0x2, R44 ;  /* 0x00000002392a7824 */ /* 0x040fe200078e022c */
[-C--:B------:R-:W-:Y:S02]  /*4b60*/  ISETP.LT.AND P3, PT, R40, R95.reuse, !P0 ;  /* 0x0000005f2800720c */ /* 0x080fe40004761270 */
[----:B------:R-:W-:Y:S01]  /*4b70*/  ISETP.LT.AND P2, PT, R38, R95, !P0 ;  /* 0x0000005f2600720c */ /* 0x000fe20004741270 */
[----:B------:R-:W-:Y:S01]  /*4b80*/  IMAD R44, R57, 0x2, R42 ;  /* 0x00000002392c7824 */ /* 0x000fe200078e022a */
[----:B------:R4:W-:Y:S01]  /*4b90*/  @P5 STG.E desc[UR14][R34.64], R62 ;  /* 0x0000003e22005986 */ /* 0x0009e2000c10190e */
[----:B------:R-:W-:-:S02]  /*4ba0*/  LOP3.LUT R40, R0, 0xc, RZ, 0xfc, !PT ;  /* 0x0000000c00287812 */ /* 0x000fc400078efcff */
[----:B------:R-:W-:Y:S01]  /*4bb0*/  LOP3.LUT R38, R0, 0xe, RZ, 0xfc, !PT ;  /* 0x0000000e00267812 */ /* 0x000fe200078efcff */
[----:B------:R5:W-:Y:S01]  /*4bc0*/  @P4 STG.E desc[UR14][R36.64], R63 ;  /* 0x0000003f24004986 */ /* 0x000be2000c10190e */
[-C--:B--2---:R-:W-:Y:S02]  /*4bd0*/  LEA R30, P4, R42, R3.reuse, 0x2 ;  /* 0x000000032a1e7211 */ /* 0x084fe400078810ff */
[----:B---3--:R-:W-:Y:S02]  /*4be0*/  LEA R32, P5, R44, R3, 0x2 ;  /* 0x000000032c207211 */ /* 0x008fe400078a10ff */
[-C--:B------:R-:W-:Y:S02]  /*4bf0*/  LEA.HI.X.SX32 R31, R42, R28.reuse, 0x2, P4 ;  /* 0x0000001c2a1f7211 */ /* 0x080fe400020f16ff */
[----:B------:R-:W-:Y:S01]  /*4c00*/  LEA.HI.X.SX32 R33, R44, R28, 0x2, P5 ;  /* 0x0000001c2c217211 */ /* 0x000fe200028f16ff */
[C---:B------:R-:W-:Y:S01]  /*4c10*/  IMAD R44, R57.reuse, 0x2, R44 ;  /* 0x00000002392c7824 */ /* 0x040fe200078e022c */
[-C--:B------:R-:W-:Y:S01]  /*4c20*/  ISETP.LT.AND P5, PT, R40, R95.reuse, !P0 ;  /* 0x0000005f2800720c */ /* 0x080fe200047a1270 */
[----:B------:R2:W-:Y:S01]  /*4c30*/  @P3 STG.E desc[UR14][R30.64], R24 ;  /* 0x000000181e003986 */ /* 0x0005e2000c10190e */
[----:B------:R-:W-:Y:S01]  /*4c40*/  ISETP.LT.AND P4, PT, R38, R95, !P0 ;  /* 0x0000005f2600720c */ /* 0x000fe20004781270 */
[----:B------:R-:W-:Y:S01]  /*4c50*/  IMAD R42, R57, 0x2, R44 ;  /* 0x00000002392a7824 */ /* 0x000fe200078e022c */
[----:B------:R-:W-:Y:S01]  /*4c60*/  LOP3.LUT R40, R0, 0x10, RZ, 0xfc, !PT ;  /* 0x0000001000287812 */ /* 0x000fe200078efcff */
[----:B------:R3:W-:Y:S01]  /*4c70*/  @P2 STG.E desc[UR14][R32.64], R25 ;  /* 0x0000001920002986 */ /* 0x0007e2000c10190e */
[----:B----4-:R-:W-:-:S02]  /*4c80*/  LEA R34, P2, R44, R3, 0x2 ;  /* 0x000000032c227211 */ /* 0x010fc400078410ff */
[----:B-----5:R-:W-:Y:S02]  /*4c90*/  LEA R36, P3, R42, R3, 0x2 ;  /* 0x000000032a247211 */ /* 0x020fe400078610ff */
[-C--:B------:R-:W-:Y:S01]  /*4ca0*/  LEA.HI.X.SX32 R35, R44, R28.reuse, 0x2, P2 ;  /* 0x0000001c2c237211 */ /* 0x080fe200010f16ff */
[C---:B------:R-:W-:Y:S01]  /*4cb0*/  IMAD R44, R57.reuse, 0x2, R42 ;  /* 0x00000002392c7824 */ /* 0x040fe200078e022a */
[----:B------:R-:W-:Y:S02]  /*4cc0*/  LOP3.LUT R38, R0, 0x12, RZ, 0xfc, !PT ;  /* 0x0000001200267812 */ /* 0x000fe400078efcff */
[----:B------:R-:W-:Y:S01]  /*4cd0*/  LEA.HI.X.SX32 R37, R42, R28, 0x2, P3 ;  /* 0x0000001c2a257211 */ /* 0x000fe200018f16ff */
[----:B------:R4:W-:Y:S01]  /*4ce0*/  @P5 STG.E desc[UR14][R34.64], R26 ;  /* 0x0000001a22005986 */ /* 0x0009e2000c10190e */
[-C--:B------:R-:W-:Y:S01]  /*4cf0*/  ISETP.LT.AND P3, PT, R40, R95.reuse, !P0 ;  /* 0x0000005f2800720c */ /* 0x080fe20004761270 */
[----:B------:R-:W-:Y:S01]  /*4d00*/  IMAD R40, R57, 0x2, R44 ;  /* 0x0000000239287824 */ /* 0x000fe200078e022c */
[----:B------:R-:W-:Y:S01]  /*4d10*/  ISETP.LT.AND P2, PT, R38, R95, !P0 ;  /* 0x0000005f2600720c */ /* 0x000fe20004741270 */
[----:B------:R5:W-:Y:S01]  /*4d20*/  @P4 STG.E desc[UR14][R36.64], R27 ;  /* 0x0000001b24004986 */ /* 0x000be2000c10190e */
[----:B--2---:R-:W-:-:S02]  /*4d30*/  LEA R24, P4, R44, R3, 0x2 ;  /* 0x000000032c187211 */ /* 0x004fc400078810ff */
[----:B------:R-:W-:Y:S02]  /*4d40*/  LEA R30, P5, R40, R3, 0x2 ;  /* 0x00000003281e7211 */ /* 0x000fe400078a10ff */
[----:B------:R-:W-:Y:S02]  /*4d50*/  LOP3.LUT R38, R0, 0x14, RZ, 0xfc, !PT ;  /* 0x0000001400267812 */ /* 0x000fe400078efcff */
[-C--:B---3--:R-:W-:Y:S02]  /*4d60*/  LEA.HI.X.SX32 R25, R44, R28.reuse, 0x2, P4 ;  /* 0x0000001c2c197211 */ /* 0x088fe400020f16ff */
[----:B------:R-:W-:Y:S01]  /*4d70*/  LEA.HI.X.SX32 R31, R40, R28, 0x2, P5 ;  /* 0x0000001c281f7211 */ /* 0x000fe200028f16ff */
[C---:B------:R-:W-:Y:S01]  /*4d80*/  IMAD R40, R57.reuse, 0x2, R40 ;  /* 0x0000000239287824 */ /* 0x040fe200078e0228 */
[----:B------:R-:W-:Y:S01]  /*4d90*/  LOP3.LUT R32, R0, 0x16, RZ, 0xfc, !PT ;  /* 0x0000001600207812 */ /* 0x000fe200078efcff */
[----:B------:R2:W-:Y:S01]  /*4da0*/  @P3 STG.E desc[UR14][R24.64], R20 ;  /* 0x0000001418003986 */ /* 0x0005e2000c10190e */
[-C--:B------:R-:W-:Y:S01]  /*4db0*/  ISETP.LT.AND P5, PT, R38, R95.reuse, !P0 ;  /* 0x0000005f2600720c */ /* 0x080fe200047a1270 */
[----:B------:R-:W-:Y:S01]  /*4dc0*/  IMAD R38, R57, 0x2, R40 ;  /* 0x0000000239267824 */ /* 0x000fe200078e0228 */
[----:B------:R-:W-:Y:S01]  /*4dd0*/  ISETP.LT.AND P4, PT, R32, R95, !P0 ;  /* 0x0000005f2000720c */ /* 0x000fe20004781270 */
[----:B------:R3:W-:Y:S01]  /*4de0*/  @P2 STG.E desc[UR14][R30.64], R21 ;  /* 0x000000151e002986 */ /* 0x0007e2000c10190e */
[----:B----4-:R-:W-:-:S02]  /*4df0*/  LEA R26, P2, R40, R3, 0x2 ;  /* 0x00000003281a7211 */ /* 0x010fc400078410ff */
[----:B------:R-:W-:Y:S02]  /*4e00*/  LEA R32, P3, R38, R3, 0x2 ;  /* 0x0000000326207211 */ /* 0x000fe400078610ff */
[----:B-----5:R-:W-:Y:S02]  /*4e10*/  LOP3.LUT R36, R0, 0x18, RZ, 0xfc, !PT ;  /* 0x0000001800247812 */ /* 0x020fe400078efcff */
        /* <DEDUP_REMOVED lines=28> */
[----:B------:R-:W-:Y:S01]  /*4fe0*/  @P5 STG.E desc[UR14][R22.64], R18 ;  /* 0x0000001216005986 */ /* 0x000fe2000c10190e */
        /* <DEDUP_REMOVED lines=10> */
[----:B------:R-:W-:Y:S01]  /*5090*/  ISETP.LT.AND P5, PT, R30, R95, !P0 ;  /* 0x0000005f1e00720c */ /* 0x000fe200047a1270 */
[----:B------:R-:W-:Y:S01]  /*50a0*/  @P3 STG.E desc[UR14][R16.64], R12 ;  /* 0x0000000c10003986 */ /* 0x000fe2000c10190e */
[C---:B------:R-:W-:Y:S01]  /*50b0*/  LOP3.LUT R24, R0.reuse, 0x26, RZ, 0xfc, !PT ;  /* 0x0000002600187812 */ /* 0x040fe200078efcff */
[----:B------:R-:W-:Y:S01]  /*50c0*/  IMAD R30, R57, 0x2, R32 ;  /* 0x00000002391e7824 */ /* 0x000fe200078e0220 */
[----:B----4-:R-:W-:Y:S01]  /*50d0*/  LOP3.LUT R26, R0, 0x28, RZ, 0xfc, !PT ;  /* 0x00000028001a7812 */ /* 0x010fe200078efcff */
[----:B------:R2:W-:Y:S01]  /*50e0*/  @P2 STG.E desc[UR14][R20.64], R13 ;  /* 0x0000000d14002986 */ /* 0x0005e2000c10190e */
[----:B------:R-:W-:-:S02]  /*50f0*/  LEA R18, P2, R32, R3, 0x2 ;  /* 0x0000000320127211 */ /* 0x000fc400078410ff */
[----:B------:R-:W-:Y:S02]  /*5100*/  ISETP.LT.AND P4, PT, R24, R95, !P0 ;  /* 0x0000005f1800720c */ /* 0x000fe40004781270 */
[----:B------:R-:W-:Y:S02]  /*5110*/  LEA R22, P3, R30, R3, 0x2 ;  /* 0x000000031e167211 */ /* 0x000fe400078610ff */
[-C--:B------:R-:W-:Y:S01]  /*5120*/  LEA.HI.X.SX32 R19, R32, R28.reuse, 0x2, P2 ;  /* 0x0000001c20137211 */ /* 0x080fe200010f16ff */
[C---:B------:R-:W-:Y:S01]  /*5130*/  IMAD R32, R57.reuse, 0x2, R30 ;  /* 0x0000000239207824 */ /* 0x040fe200078e021e */
[----:B------:R-:W-:Y:S02]  /*5140*/  LEA.HI.X.SX32 R23, R30, R28, 0x2, P3 ;  /* 0x0000001c1e177211 */ /* 0x000fe400018f16ff */
[----:B------:R-:W-:Y:S01]  /*5150*/  ISETP.LT.AND P3, PT, R26, R95, !P0 ;  /* 0x0000005f1a00720c */ /* 0x000fe20004761270 */
[----:B------:R-:W-:Y:S01]  /*5160*/  IMAD R26, R57, 0x2, R32 ;  /* 0x00000002391a7824 */ /* 0x000fe200078e0220 */
[C---:B------:R-:W-:Y:S01]  /*5170*/  LOP3.LUT R24, R0.reuse, 0x2a, RZ, 0xfc, !PT ;  /* 0x0000002a00187812 */ /* 0x040fe200078efcff */
[----:B------:R3:W-:Y:S01]  /*5180*/  @P5 STG.E desc[UR14][R18.64], R14 ;  /* 0x0000000e12005986 */ /* 0x0007e2000c10190e */
[----:B--2---:R-:W-:-:S02]  /*5190*/  LOP3.LUT R20, R0, 0x2e, RZ, 0xfc, !PT ;  /* 0x0000002e00147812 */ /* 0x004fc400078efcff */
[----:B------:R-:W-:Y:S01]  /*51a0*/  ISETP.LT.AND P2, PT, R24, R95, !P0 ;  /* 0x0000005f1800720c */ /* 0x000fe20004741270 */
[----:B------:R2:W-:Y:S01]  /*51b0*/  @P4 STG.E desc[UR14][R22.64], R15 ;  /* 0x0000000f16004986 */ /* 0x0005e2000c10190e */
[-C--:B------:R-:W-:Y:S02]  /*51c0*/  LEA R16, P5, R26, R3.reuse, 0x2 ;  /* 0x000000031a107211 */ /* 0x080fe400078a10ff */
[----:B------:R-:W-:Y:S02]  /*51d0*/  LEA R12, P4, R32, R3, 0x2 ;  /* 0x00000003200c7211 */ /* 0x000fe400078810ff */
[----:B------:R-:W-:Y:S02]  /*51e0*/  LOP3.LUT R24, R0, 0x2c, RZ, 0xfc, !PT ;  /* 0x0000002c00187812 */ /* 0x000fe400078efcff */
[-C--:B------:R-:W-:Y:S01]  /*51f0*/  LEA.HI.X.SX32 R17, R26, R28.reuse, 0x2, P5 ;  /* 0x0000001c1a117211 */ /* 0x080fe200028f16ff */
[----:B------:R-:W-:Y:S01]  /*5200*/  IMAD R26, R57, 0x2, R26 ;  /* 0x00000002391a7824 */ /* 0x000fe200078e021a */
[----:B------:R-:W-:-:S02]  /*5210*/  LEA.HI.X.SX32 R13, R32, R28, 0x2, P4 ;  /* 0x0000001c200d7211 */ /* 0x000fc400020f16ff */
[-C--:B------:R-:W-:Y:S01]  /*5220*/  ISETP.LT.AND P5, PT, R24, R95.reuse, !P0 ;  /* 0x0000005f1800720c */ /* 0x080fe200047a1270 */
[C---:B------:R-:W-:Y:S01]  /*5230*/  IMAD R24, R57.reuse, 0x2, R26 ;  /* 0x0000000239187824 */ /* 0x040fe200078e021a */
[----:B------:R-:W-:Y:S01]  /*5240*/  ISETP.LT.AND P4, PT, R20, R95, !P0 ;  /* 0x0000005f1400720c */ /* 0x000fe20004781270 */
[----:B-1----:R1:W-:Y:S01]  /*5250*/  @P3 STG.E desc[UR14][R12.64], R8 ;  /* 0x000000080c003986 */ /* 0x0023e2000c10190e */
[----:B------:R-:W-:Y:S02]  /*5260*/  LOP3.LUT R20, R0, 0x38, RZ, 0xfc, !PT ;  /* 0x0000003800147812 */ /* 0x000fe400078efcff */
[-C--:B---3--:R-:W-:Y:S01]  /*5270*/  LEA R18, P6, R24, R3.reuse, 0x2 ;  /* 0x0000000318127211 */ /* 0x088fe200078c10ff */
[----:B------:R3:W-:Y:S01]  /*5280*/  @P2 STG.E desc[UR14][R16.64], R9 ;  /* 0x0000000910002986 */ /* 0x0007e2000c10190e */
[----:B------:R-:W-:Y:S02]  /*5290*/  LEA R14, P2, R26, R3, 0x2 ;  /* 0x000000031a0e7211 */ /* 0x000fe400078410ff */
[-C--:B------:R-:W-:Y:S01]  /*52a0*/  LEA.HI.X.SX32 R19, R24, R28.reuse, 0x2, P6 ;  /* 0x0000001c18137211 */ /* 0x080fe200030f16ff */
[----:B------:R-:W-:Y:S01]  /*52b0*/  IMAD R24, R57, 0x2, R24 ;  /* 0x0000000239187824 */ /* 0x000fe200078e0218 */
[----:B--2---:R-:W-:Y:S01]  /*52c0*/  LEA.HI.X.SX32 R15, R26, R28, 0x2, P2 ;  /* 0x0000001c1a0f7211 */ /* 0x004fe200010f16ff */
[----:B------:R-:W2:Y:S01]  /*52d0*/  LDS.128 R32, [R2] ;  /* 0x0000000002207984 */ /* 0x000ea20000000c00 */
[----:B------:R-:W-:-:S02]  /*52e0*/  ISETP.LT.AND P3, PT, R20, R95, !P0 ;  /* 0x0000005f1400720c */ /* 0x000fc40004761270 */
[C---:B------:R-:W-:Y:S01]  /*52f0*/  LOP3.LUT R20, R0.reuse, 0x30, RZ, 0xfc, !PT ;  /* 0x0000003000147812 */ /* 0x040fe200078efcff */
[----:B------:R4:W-:Y:S01]  /*5300*/  @P5 STG.E desc[UR14][R14.64], R10 ;  /* 0x0000000a0e005986 */ /* 0x0009e2000c10190e */
[----:B------:R-:W-:Y:S02]  /*5310*/  LOP3.LUT R22, R0, 0x32, RZ, 0xfc, !PT ;  /* 0x0000003200167812 */ /* 0x000fe400078efcff */
[----:B------:R-:W-:Y:S01]  /*5320*/  ISETP.LT.AND P5, PT, R20, R95, !P0 ;  /* 0x0000005f1400720c */ /* 0x000fe200047a1270 */
[----:B------:R5:W-:Y:S01]  /*5330*/  @P4 STG.E desc[UR14][R18.64], R11 ;  /* 0x0000000b12004986 */ /* 0x000be2000c10190e */
[----:B-1----:R-:W-:Y:S01]  /*5340*/  LEA R8, P4, R24, R3, 0x2 ;  /* 0x0000000318087211 */ /* 0x002fe200078810ff */
[----:B------:R-:W-:Y:S01]  /*5350*/  IMAD R20, R57, 0x2, R24 ;  /* 0x0000000239147824 */ /* 0x000fe200078e0218 */
[----:B---3--:R-:W-:Y:S02]  /*5360*/  LOP3.LUT R16, R0, 0x36, RZ, 0xfc, !PT ;  /* 0x0000003600107812 */ /* 0x008fe400078efcff */
[----:B------:R-:W-:-:S02]  /*5370*/  ISETP.LT.AND P2, PT, R22, R95, !P0 ;  /* 0x0000005f1600720c */ /* 0x000fc40004741270 */
[-C--:B------:R-:W-:Y:S02]  /*5380*/  LEA.HI.X.SX32 R9, R24, R28.reuse, 0x2, P4 ;  /* 0x0000001c18097211 */ /* 0x080fe400020f16ff */
[----:B------:R-:W-:Y:S01]  /*5390*/  ISETP.LT.AND P4, PT, R16, R95, !P0 ;  /* 0x0000005f1000720c */ /* 0x000fe20004781270 */
[C---:B------:R-:W-:Y:S01]  /*53a0*/  IMAD R16, R57.reuse, 0x2, R20 ;  /* 0x0000000239107824 */ /* 0x040fe200078e0214 */
[----:B------:R-:W-:Y:S01]  /*53b0*/  LEA R12, P6, R20, R3, 0x2 ;  /* 0x00000003140c7211 */ /* 0x000fe200078c10ff */
[----:B------:R1:W-:Y:S01]  /*53c0*/  @P5 STG.E desc[UR14][R8.64], R4 ;  /* 0x0000000408005986 */ /* 0x0003e2000c10190e */
[----:B----4-:R-:W-:Y:S01]  /*53d0*/  LOP3.LUT R10, R0, 0x34, RZ, 0xfc, !PT ;  /* 0x00000034000a7812 */ /* 0x010fe200078efcff */
[C---:B-----5:R-:W-:Y:S01]  /*53e0*/  IMAD R18, R57.reuse, 0x2, R16 ;  /* 0x0000000239127824 */ /* 0x060fe200078e0210 */
[----:B------:R-:W-:Y:S02]  /*53f0*/  LEA.HI.X.SX32 R13, R20, R28, 0x2, P6 ;  /* 0x0000001c140d7211 */ /* 0x000fe400030f16ff */
[----:B------:R-:W-:Y:S01]  /*5400*/  ISETP.LT.AND P5, PT, R10, R95, !P0 ;  /* 0x0000005f0a00720c */ /* 0x000fe200047a1270 */
[C---:B------:R-:W-:Y:S01]  /*5410*/  IMAD R20, R57.reuse, 0x2, R18 ;  /* 0x0000000239147824 */ /* 0x040fe200078e0212 */
[-C--:B------:R-:W-:Y:S01]  /*5420*/  LEA R10, P6, R16, R3.reuse, 0x2 ;  /* 0x00000003100a7211 */ /* 0x080fe200078c10ff */
[----:B------:R3:W-:Y:S01]  /*5430*/  @P2 STG.E desc[UR14][R12.64], R5 ;  /* 0x000000050c002986 */ /* 0x0007e2000c10190e */
[----:B------:R-:W-:Y:S01]  /*5440*/  LEA R14, P2, R18, R3, 0x2 ;  /* 0x00000003120e7211 */ /* 0x000fe200078410ff */
[----:B------:R-:W-:Y:S01]  /*5450*/  IMAD R22, R57, 0x2, R20 ;  /* 0x0000000239167824 */ /* 0x000fe200078e0214 */
[----:B------:R-:W-:-:S02]  /*5460*/  LOP3.LUT R2, R0, 0x3a, RZ, 0xfc, !PT ;  /* 0x0000003a00027812 */ /* 0x000fc400078efcff */
[-C--:B------:R-:W-:Y:S01]  /*5470*/  LEA.HI.X.SX32 R15, R18, R28.reuse, 0x2, P2 ;  /* 0x0000001c120f7211 */ /* 0x080fe200010f16ff */
[C---:B------:R-:W-:Y:S01]  /*5480*/  IMAD R24, R57.reuse, 0x2, R22 ;  /* 0x0000000239187824 */ /* 0x040fe200078e0216 */
[-C--:B-1----:R-:W-:Y:S02]  /*5490*/  LEA R8, P2, R22, R3.reuse, 0x2 ;  /* 0x0000000316087211 */ /* 0x082fe400078410ff */
[----:B------:R-:W-:Y:S01]  /*54a0*/  LOP3.LUT R0, R0, 0x3e, RZ, 0xfc, !PT ;  /* 0x0000003e00007812 */ /* 0x000fe200078efcff */
[----:B------:R-:W-:Y:S01]  /*54b0*/  IMAD R57, R57, 0x2, R24 ;  /* 0x0000000239397824 */ /* 0x000fe200078e0218 */
[-C--:B------:R-:W-:Y:S02]  /*54c0*/  LEA.HI.X.SX32 R11, R16, R28.reuse, 0x2, P6 ;  /* 0x0000001c100b7211 */ /* 0x080fe400030f16ff */
[----:B------:R-:W-:Y:S02]  /*54d0*/  LEA.HI.X.SX32 R9, R22, R28, 0x2, P2 ;  /* 0x0000001c16097211 */ /* 0x000fe400010f16ff */
[----:B------:R-:W-:Y:S01]  /*54e0*/  LEA R16, P6, R20, R3, 0x2 ;  /* 0x0000000314107211 */ /* 0x000fe200078c10ff */
[----:B------:R1:W-:Y:S01]  /*54f0*/  @P5 STG.E desc[UR14][R10.64], R6 ;  /* 0x000000060a005986 */ /* 0x0003e2000c10190e */
[----:B------:R-:W-:-:S02]  /*5500*/  ISETP.LT.AND P2, PT, R2, R95, !P0 ;  /* 0x0000005f0200720c */ /* 0x000fc40004741270 */
[----:B------:R-:W-:Y:S01]  /*5510*/  ISETP.LT.AND P0, PT, R0, R95, !P0 ;  /* 0x0000005f0000720c */ /* 0x000fe20004701270 */
[----:B------:R1:W-:Y:S01]  /*5520*/  @P4 STG.E desc[UR14][R14.64], R7 ;  /* 0x000000070e004986 */ /* 0x0003e2000c10190e */
[----:B------:R-:W-:Y:S02]  /*5530*/  LEA.HI.X.SX32 R17, R20, R28, 0x2, P6 ;  /* 0x0000001c14117211 */ /* 0x000fe400030f16ff */
[----:B------:R-:W-:-:S03]  /*5540*/  LEA R4, P6, R24, R3, 0x2 ;  /* 0x0000000318047211 */ /* 0x000fc600078c10ff */
[----:B--2---:R1:W-:Y:S01]  /*5550*/  @P3 STG.E desc[UR14][R16.64], R32 ;  /* 0x0000002010003986 */ /* 0x0043e2000c10190e */
[-C--:B---3--:R-:W-:Y:S02]  /*5560*/  LEA.HI.X.SX32 R5, R24, R28.reuse, 0x2, P6 ;  /* 0x0000001c18057211 */ /* 0x088fe400030f16ff */
[C---:B------:R-:W-:Y:S01]  /*5570*/  LEA R2, P6, R57.reuse, R3, 0x2 ;  /* 0x0000000339027211 */ /* 0x040fe200078c10ff */
[----:B------:R1:W-:Y:S03]  /*5580*/  @P2 STG.E desc[UR14][R8.64], R33 ;  /* 0x0000002108002986 */ /* 0x0003e6000c10190e */
[----:B------:R-:W-:Y:S01]  /*5590*/  LEA.HI.X.SX32 R3, R57, R28, 0x2, P6 ;  /* 0x0000001c39037211 */ /* 0x000fe200030f16ff */
[----:B------:R1:W-:Y:S01]  /*55a0*/  @P1 STG.E desc[UR14][R4.64], R34 ;  /* 0x0000002204001986 */ /* 0x0003e2000c10190e */
[----:B------:R-:W-:Y:S07]  /*55b0*/  @!P0 EXIT ;  /* 0x000000000000894d */ /* 0x000fee0003800000 */
[----:B------:R-:W-:Y:S01]  /*55c0*/  STG.E desc[UR14][R2.64], R35 ;  /* 0x0000002302007986 */ /* 0x000fe2000c10190e */
[----:B------:R-:W-:Y:S05]  /*55d0*/  EXIT ;  /* 0x000000000000794d */ /* 0x000fea0003800000 */
.L_x_2:
[----:B------:R-:W-:-:S00]  /*55e0*/  BRA `(.L_x_2) ;  /* 0xfffffffc00fc7947 */ /* 0x000fc0000383ffff */
[----:B------:R-:W-:-:S00]  /*55f0*/  NOP ;  /* 0x0000000000007918 */ /* 0x000fc00000000000 */
        /* <DEDUP_REMOVED lines=8> */
.L_x_3:


//--------------------- .nv.shared.matmul_kernel  --------------------------
	.section	.nv.shared.matmul_kernel,"aw",@nobits
	.sectionflags	@""
	.align	16
	.zero		1024


//--------------------- .nv.shared.reserved.0     --------------------------
	.section	.nv.shared.reserved.0,"aw",@nobits
	.weak		__nv_reservedSMEM_offset_0_alias
	.size		__nv_reservedSMEM_offset_0_alias, 0, 0
	.other		__nv_reservedSMEM_offset_0_alias,@"STO_CUDA_RESERVED_SHARED STV_DEFAULT"
__nv_reservedSMEM_offset_0_alias:
	.zero		0


//--------------------- .nv.constant0.matmul_kernel --------------------------
	.section	.nv.constant0.matmul_kernel,"a",@progbits
	.sectionflags	@""
	.align	4
.nv.constant0.matmul_kernel:
	.zero		608


//--------------------- SYMBOLS --------------------------

	.type		.nv.reservedSmem.offset0,@object
	.size		.nv.reservedSmem.offset0,0x4
